	.target	sm_100a

	.elftype	@"ET_EXEC"


//--------------------- .note.nv.tkinfo           --------------------------
	.section	.note.nv.tkinfo,"",@"SHT_NOTE"
	.sectionflags	@"SHF_NOTE_NV_TKINFO"
	.tkinfo
        /*0018*/ 	.word	0x00000002
        /*0030*/ 	.string	""
        /*0030*/ 	.string	"ptxas"
        /*0030*/ 	.string	"Cuda compilation tools, release 13.0, V13.0.88"
        /*0030*/ 	.string	"Build cuda_13.0.r13.0/compiler.36424714_0"
        /*0030*/ 	.string	"-arch sm_100a -m 64 "



//--------------------- .note.nv.cuinfo           --------------------------
	.section	.note.nv.cuinfo,"",@"SHT_NOTE"
	.sectionflags	@"SHF_NOTE_NV_CUINFO"
        /*0018*/ 	.short	0x0002
        /*001a*/ 	.short	0x0064
        /*001c*/ 	.short	0x0082
	.zero		2


//--------------------- .nv.info                  --------------------------
	.section	.nv.info,"",@"SHT_CUDA_INFO"
	.align	4


	//----- nvinfo : EIATTR_REGCOUNT
	.align		4
        /*0000*/ 	.byte	0x04, 0x2f
        /*0002*/ 	.short	(.L_19 - .L_18)
	.align		4
.L_18:
        /*0004*/ 	.word	index@(_ZN7cutlass13device_kernelINS_4gemm6kernel13GemmUniversalIN4cute5tupleIJiiiiEEENS1_10collective13CollectiveMmaINS1_35MainloopSm100TmaUmmaWarpSpecializedILi12ELi2ELi4ENS5_IJNS4_1CILi1EEESB_SB_EEEEENS5_IJNSA_ILi128EEESE_NSA_ILi64EEEEEENS_12float_e4m3_tENS5_IJlSB_lEEESH_SI_NS4_8TiledMMAINS4_8MMA_AtomIJNS4_10MMA_TraitsINS4_19SM100_MMA_F8F6F4_SSEJSH_SH_fSE_SE_NS4_17integral_constantINS4_4UMMA5MajorELSP_0EEESQ_NSN_INSO_7ScaleInELSR_0EEESS_EEEEEENS4_6LayoutISC_NS5_IJNSA_ILi0EEESW_SW_EEEEENS5_IJNS4_10UnderscoreESZ_SZ_EEEEENS4_13SM90_TMA_LOADENS4_14ComposedLayoutINS4_7SwizzleILi2ELi4ELi3EEENS4_18smem_ptr_flag_bitsILi8EEENSV_INS5_IJNSA_ILi8EEESF_EEENS5_IJSF_SB_EEEEEEEvNS4_8identityES12_S1C_vS1D_EENS_8epilogue10collective18CollectiveEpilogueINS1F_23Sm100TmaWarpSpecializedILi2ELi2ELi64ELb0ELb0EEEJSG_NS5_IJNSV_ISE_SB_EENSV_ISF_SB_EEEEESH_SI_SH_SI_NS1F_6fusion15FusionCallbacksIS1J_NS1N_17LinearCombinationISH_fSH_fLNS_15FloatRoundStyleE2EEESG_S1M_JEEENS4_5SM1004TMEM4LOAD26SM100_TMEM_LOAD_32dp32b64xES12_S1C_NS4_39AutoVectorizingCopyWithAssumedAlignmentILi128EEENS4_14SM90_TMA_STOREES1C_S1Y_S1Y_EEEvvEEEEvNT_6ParamsE)
        /*0008*/ 	.word	0x000000e0


	//----- nvinfo : EIATTR_FRAME_SIZE
	.align		4
.L_19:
        /*000c*/ 	.byte	0x04, 0x11
        /*000e*/ 	.short	(.L_21 - .L_20)
	.align		4
.L_20:
        /*0010*/ 	.word	index@($__internal_2_$__cuda_sm10x_tcgen05_guardrail_trap_unallocated_columns_being_dealloced)
        /*0014*/ 	.word	0x00000000


	//----- nvinfo : EIATTR_FRAME_SIZE
	.align		4
.L_21:
        /*0018*/ 	.byte	0x04, 0x11
        /*001a*/ 	.short	(.L_23 - .L_22)
	.align		4
.L_22:
        /*001c*/ 	.word	index@($__internal_1_$__cuda_sm10x_tcgen05_guardrail_trap_phase_invalid_during_alloc)
        /*0020*/ 	.word	0x00000000


	//----- nvinfo : EIATTR_FRAME_SIZE
	.align		4
.L_23:
        /*0024*/ 	.byte	0x04, 0x11
        /*0026*/ 	.short	(.L_25 - .L_24)
	.align		4
.L_24:
        /*0028*/ 	.word	index@($__internal_0_$__cuda_sm10x_tcgen05_guardrail_trap_col_being_dealloced_not_returned_by_alloc)
        /*002c*/ 	.word	0x00000000


	//----- nvinfo : EIATTR_FRAME_SIZE
	.align		4
.L_25:
        /*0030*/ 	.byte	0x04, 0x11
        /*0032*/ 	.short	(.L_27 - .L_26)
	.align		4
.L_26:
        /*0034*/ 	.word	index@(_ZN7cutlass13device_kernelINS_4gemm6kernel13GemmUniversalIN4cute5tupleIJiiiiEEENS1_10collective13CollectiveMmaINS1_35MainloopSm100TmaUmmaWarpSpecializedILi12ELi2ELi4ENS5_IJNS4_1CILi1EEESB_SB_EEEEENS5_IJNSA_ILi128EEESE_NSA_ILi64EEEEEENS_12float_e4m3_tENS5_IJlSB_lEEESH_SI_NS4_8TiledMMAINS4_8MMA_AtomIJNS4_10MMA_TraitsINS4_19SM100_MMA_F8F6F4_SSEJSH_SH_fSE_SE_NS4_17integral_constantINS4_4UMMA5MajorELSP_0EEESQ_NSN_INSO_7ScaleInELSR_0EEESS_EEEEEENS4_6LayoutISC_NS5_IJNSA_ILi0EEESW_SW_EEEEENS5_IJNS4_10UnderscoreESZ_SZ_EEEEENS4_13SM90_TMA_LOADENS4_14ComposedLayoutINS4_7SwizzleILi2ELi4ELi3EEENS4_18smem_ptr_flag_bitsILi8EEENSV_INS5_IJNSA_ILi8EEESF_EEENS5_IJSF_SB_EEEEEEEvNS4_8identityES12_S1C_vS1D_EENS_8epilogue10collective18CollectiveEpilogueINS1F_23Sm100TmaWarpSpecializedILi2ELi2ELi64ELb0ELb0EEEJSG_NS5_IJNSV_ISE_SB_EENSV_ISF_SB_EEEEESH_SI_SH_SI_NS1F_6fusion15FusionCallbacksIS1J_NS1N_17LinearCombinationISH_fSH_fLNS_15FloatRoundStyleE2EEESG_S1M_JEEENS4_5SM1004TMEM4LOAD26SM100_TMEM_LOAD_32dp32b64xES12_S1C_NS4_39AutoVectorizingCopyWithAssumedAlignmentILi128EEENS4_14SM90_TMA_STOREES1C_S1Y_S1Y_EEEvvEEEEvNT_6ParamsE)
        /*0038*/ 	.word	0x00000000


	//----- nvinfo : EIATTR_MIN_STACK_SIZE
	.align		4
.L_27:
        /*003c*/ 	.byte	0x04, 0x12
        /*003e*/ 	.short	(.L_29 - .L_28)
	.align		4
.L_28:
        /*0040*/ 	.word	index@(_ZN7cutlass13device_kernelINS_4gemm6kernel13GemmUniversalIN4cute5tupleIJiiiiEEENS1_10collective13CollectiveMmaINS1_35MainloopSm100TmaUmmaWarpSpecializedILi12ELi2ELi4ENS5_IJNS4_1CILi1EEESB_SB_EEEEENS5_IJNSA_ILi128EEESE_NSA_ILi64EEEEEENS_12float_e4m3_tENS5_IJlSB_lEEESH_SI_NS4_8TiledMMAINS4_8MMA_AtomIJNS4_10MMA_TraitsINS4_19SM100_MMA_F8F6F4_SSEJSH_SH_fSE_SE_NS4_17integral_constantINS4_4UMMA5MajorELSP_0EEESQ_NSN_INSO_7ScaleInELSR_0EEESS_EEEEEENS4_6LayoutISC_NS5_IJNSA_ILi0EEESW_SW_EEEEENS5_IJNS4_10UnderscoreESZ_SZ_EEEEENS4_13SM90_TMA_LOADENS4_14ComposedLayoutINS4_7SwizzleILi2ELi4ELi3EEENS4_18smem_ptr_flag_bitsILi8EEENSV_INS5_IJNSA_ILi8EEESF_EEENS5_IJSF_SB_EEEEEEEvNS4_8identityES12_S1C_vS1D_EENS_8epilogue10collective18CollectiveEpilogueINS1F_23Sm100TmaWarpSpecializedILi2ELi2ELi64ELb0ELb0EEEJSG_NS5_IJNSV_ISE_SB_EENSV_ISF_SB_EEEEESH_SI_SH_SI_NS1F_6fusion15FusionCallbacksIS1J_NS1N_17LinearCombinationISH_fSH_fLNS_15FloatRoundStyleE2EEESG_S1M_JEEENS4_5SM1004TMEM4LOAD26SM100_TMEM_LOAD_32dp32b64xES12_S1C_NS4_39AutoVectorizingCopyWithAssumedAlignmentILi128EEENS4_14SM90_TMA_STOREES1C_S1Y_S1Y_EEEvvEEEEvNT_6ParamsE)
        /*0044*/ 	.word	0x00000000
.L_29:


//--------------------- .nv.compat                --------------------------
	.section	.nv.compat,"",@"SHT_CUDA_COMPAT_INFO"
	.align	4
        /*0000*/ 	.byte	0x02, 0x09, 0x01, 0x00, 0x02, 0x02, 0x02, 0x00, 0x02, 0x05, 0x05, 0x00, 0x03, 0x07, 0x01, 0x01
        /*0010*/ 	.byte	0x02, 0x03, 0x01, 0x00, 0x02, 0x06, 0x01, 0x00, 0x04, 0x0b, 0x08, 0x00, 0x09, 0x00, 0x00, 0x00
        /*0020*/ 	.byte	0x00, 0x00, 0x00, 0x00


//--------------------- .nv.info._ZN7cutlass13device_kernelINS_4gemm6kernel13GemmUniversalIN4cute5tupleIJiiiiEEENS1_10collective13CollectiveMmaINS1_35MainloopSm100TmaUmmaWarpSpecializedILi12ELi2ELi4ENS5_IJNS4_1CILi1EEESB_SB_EEEEENS5_IJNSA_ILi128EEESE_NSA_ILi64EEEEEENS_12float_e4m3_tENS5_IJlSB_lEEESH_SI_NS4_8TiledMMAINS4_8MMA_AtomIJNS4_10MMA_TraitsINS4_19SM100_MMA_F8F6F4_SSEJSH_SH_fSE_SE_NS4_17integral_constantINS4_4UMMA5MajorELSP_0EEESQ_NSN_INSO_7ScaleInELSR_0EEESS_EEEEEENS4_6LayoutISC_NS5_IJNSA_ILi0EEESW_SW_EEEEENS5_IJNS4_10UnderscoreESZ_SZ_EEEEENS4_13SM90_TMA_LOADENS4_14ComposedLayoutINS4_7SwizzleILi2ELi4ELi3EEENS4_18smem_ptr_flag_bitsILi8EEENSV_INS5_IJNSA_ILi8EEESF_EEENS5_IJSF_SB_EEEEEEEvNS4_8identityES12_S1C_vS1D_EENS_8epilogue10collective18CollectiveEpilogueINS1F_23Sm100TmaWarpSpecializedILi2ELi2ELi64ELb0ELb0EEEJSG_NS5_IJNSV_ISE_SB_EENSV_ISF_SB_EEEEESH_SI_SH_SI_NS1F_6fusion15FusionCallbacksIS1J_NS1N_17LinearCombinationISH_fSH_fLNS_15FloatRoundStyleE2EEESG_S1M_JEEENS4_5SM1004TMEM4LOAD26SM100_TMEM_LOAD_32dp32b64xES12_S1C_NS4_39AutoVectorizingCopyWithAssumedAlignmentILi128EEENS4_14SM90_TMA_STOREES1C_S1Y_S1Y_EEEvvEEEEvNT_6ParamsE --------------------------
	.section	.nv.info._ZN7cutlass13device_kernelINS_4gemm6kernel13GemmUniversalIN4cute5tupleIJiiiiEEENS1_10collective13CollectiveMmaINS1_35MainloopSm100TmaUmmaWarpSpecializedILi12ELi2ELi4ENS5_IJNS4_1CILi1EEESB_SB_EEEEENS5_IJNSA_ILi128EEESE_NSA_ILi64EEEEEENS_12float_e4m3_tENS5_IJlSB_lEEESH_SI_NS4_8TiledMMAINS4_8MMA_AtomIJNS4_10MMA_TraitsINS4_19SM100_MMA_F8F6F4_SSEJSH_SH_fSE_SE_NS4_17integral_constantINS4_4UMMA5MajorELSP_0EEESQ_NSN_INSO_7ScaleInELSR_0EEESS_EEEEEENS4_6LayoutISC_NS5_IJNSA_ILi0EEESW_SW_EEEEENS5_IJNS4_10UnderscoreESZ_SZ_EEEEENS4_13SM90_TMA_LOADENS4_14ComposedLayoutINS4_7SwizzleILi2ELi4ELi3EEENS4_18smem_ptr_flag_bitsILi8EEENSV_INS5_IJNSA_ILi8EEESF_EEENS5_IJSF_SB_EEEEEEEvNS4_8identityES12_S1C_vS1D_EENS_8epilogue10collective18CollectiveEpilogueINS1F_23Sm100TmaWarpSpecializedILi2ELi2ELi64ELb0ELb0EEEJSG_NS5_IJNSV_ISE_SB_EENSV_ISF_SB_EEEEESH_SI_SH_SI_NS1F_6fusion15FusionCallbacksIS1J_NS1N_17LinearCombinationISH_fSH_fLNS_15FloatRoundStyleE2EEESG_S1M_JEEENS4_5SM1004TMEM4LOAD26SM100_TMEM_LOAD_32dp32b64xES12_S1C_NS4_39AutoVectorizingCopyWithAssumedAlignmentILi128EEENS4_14SM90_TMA_STOREES1C_S1Y_S1Y_EEEvvEEEEvNT_6ParamsE,"",@"SHT_CUDA_INFO"
	.sectionflags	@""
	.align	4


	//----- nvinfo : EIATTR_CUDA_API_VERSION
	.align		4
        /*0000*/ 	.byte	0x04, 0x37
        /*0002*/ 	.short	(.L_31 - .L_30)
.L_30:
        /*0004*/ 	.word	0x00000082


	//----- nvinfo : EIATTR_KPARAM_INFO
	.align		4
.L_31:
        /*0008*/ 	.byte	0x04, 0x17
        /*000a*/ 	.short	(.L_33 - .L_32)
.L_32:
        /*000c*/ 	.word	0x00000000
        /*0010*/ 	.short	0x0000
        /*0012*/ 	.short	0x0000
        /*0014*/ 	.byte	0x00, 0xf0, 0x01, 0x20


	//----- nvinfo : EIATTR_AT_ENTRY_FRAGMENTS
	.align		4
.L_33:
        /*0018*/ 	.byte	0x04, 0x4f
        /*001a*/ 	.short	(.L_35 - .L_34)


	//   ....[0]....
.L_34:
        /*001c*/ 	.word	0x00000006


	//----- nvinfo : EIATTR_RESERVED_SMEM_USED
	.align		4
.L_35:
        /*0020*/ 	.byte	0x01, 0x41
	.zero		2


	//----- nvinfo : EIATTR_SPARSE_MMA_MASK
	.align		4
        /*0024*/ 	.byte	0x03, 0x50
        /*0026*/ 	.short	0x0000


	//----- nvinfo : EIATTR_TCGEN05_1CTA_USED
	.align		4
        /*0028*/ 	.byte	0x01, 0x51
	.zero		2


	//----- nvinfo : EIATTR_MAXREG_COUNT
	.align		4
        /*002c*/ 	.byte	0x03, 0x1b
        /*002e*/ 	.short	0x00ff


	//----- nvinfo : EIATTR_NUM_BARRIERS
	.align		4
        /*0030*/ 	.byte	0x02, 0x4c
        /*0032*/ 	.byte	0x07
	.zero		1


	//----- nvinfo : EIATTR_EXTERNS
	.align		4
        /*0034*/ 	.byte	0x04, 0x0f
        /*0036*/ 	.short	(.L_37 - .L_36)


	//   ....[0]....
	.align		4
.L_36:
        /*0038*/ 	.word	index@(__assertfail)


	//----- nvinfo : EIATTR_MERCURY_ISA_VERSION
	.align		4
.L_37:
        /*003c*/ 	.byte	0x03, 0x5f
        /*003e*/ 	.short	0x0101


	//----- nvinfo : EIATTR_INT_WARP_WIDE_INSTR_OFFSETS
	.align		4
        /*0040*/ 	.byte	0x04, 0x31
        /*0042*/ 	.short	(.L_39 - .L_38)


	//   ....[0]....
.L_38:
        /*0044*/ 	.word	0x00001eb0


	//   ....[1]....
        /*0048*/ 	.word	0x00003ca0


	//   ....[2]....
        /*004c*/ 	.word	0x00003cc0


	//   ....[3]....
        /*0050*/ 	.word	0x00003cf0


	//   ....[4]....
        /*0054*/ 	.word	0x00004620


	//   ....[5]....
        /*0058*/ 	.word	0x00004690


	//   ....[6]....
        /*005c*/ 	.word	0x00004870


	//   ....[7]....
        /*0060*/ 	.word	0x000049d0


	//----- nvinfo : EIATTR_COOP_GROUP_MASK_REGIDS
	.align		4
.L_39:
        /*0064*/ 	.byte	0x04, 0x29
        /*0066*/ 	.short	(.L_41 - .L_40)


	//   ....[0]....
.L_40:
        /*0068*/ 	.word	0xffffffff


	//   ....[1]....
        /*006c*/ 	.word	0xffffffff


	//   ....[2]....
        /*0070*/ 	.word	0xffffffff


	//   ....[3]....
        /*0074*/ 	.word	0xffffffff


	//   ....[4]....
        /*0078*/ 	.word	0xffffffff


	//   ....[5]....
        /*007c*/ 	.word	0xffffffff


	//   ....[6]....
        /*0080*/ 	.word	0xffffffff


	//   ....[7]....
        /*0084*/ 	.word	0xffffffff


	//   ....[8]....
        /*0088*/ 	.word	0xffffffff


	//   ....[9]....
        /*008c*/ 	.word	0xffffffff


	//   ....[10]....
        /*0090*/ 	.word	0xffffffff


	//   ....[11]....
        /*0094*/ 	.word	0xffffffff


	//   ....[12]....
        /*0098*/ 	.word	0xffffffff


	//----- nvinfo : EIATTR_COOP_GROUP_INSTR_OFFSETS
	.align		4
.L_41:
        /*009c*/ 	.byte	0x04, 0x28
        /*009e*/ 	.short	(.L_43 - .L_42)


	//   ....[0]....
.L_42:
        /*00a0*/ 	.word	0x00000090


	//   ....[1]....
        /*00a4*/ 	.word	0x000004d0


	//   ....[2]....
        /*00a8*/ 	.word	0x00000770


	//   ....[3]....
        /*00ac*/ 	.word	0x000008d0


	//   ....[4]....
        /*00b0*/ 	.word	0x000009d0


	//   ....[5]....
        /*00b4*/ 	.word	0x00000b40


	//   ....[6]....
        /*00b8*/ 	.word	0x00000ce0


	//   ....[7]....
        /*00bc*/ 	.word	0x00001d90


	//   ....[8]....
        /*00c0*/ 	.word	0x00002ff0


	//   ....[9]....
        /*00c4*/ 	.word	0x00003200


	//   ....[10]....
        /*00c8*/ 	.word	0x00003230


	//   ....[11]....
        /*00cc*/ 	.word	0x00003b80


	//   ....[12]....
        /*00d0*/ 	.word	0x00003db0


	//----- nvinfo : EIATTR_VRC_CTA_INIT_COUNT
	.align		4
.L_43:
        /*00d4*/ 	.byte	0x02, 0x4a
        /*00d6*/ 	.byte	0x80
	.zero		1


	//----- nvinfo : EIATTR_SYSCALL_OFFSETS
	.align		4
        /*00d8*/ 	.byte	0x04, 0x46
        /*00da*/ 	.short	(.L_45 - .L_44)


	//   ....[0]....
.L_44:
        /*00dc*/ 	.word	0x00005400


	//   ....[1]....
        /*00e0*/ 	.word	0x00005540


	//   ....[2]....
        /*00e4*/ 	.word	0x00005da0


	//   ....[3]....
        /*00e8*/ 	.word	0x000073b0


	//----- nvinfo : EIATTR_MBARRIER_INSTR_OFFSETS
	.align		4
.L_45:
        /*00ec*/ 	.byte	0x04, 0x39
        /*00ee*/ 	.short	(.L_47 - .L_46)


	//   ....[0]....
.L_46:
        /*00f0*/ 	.word	0x000005d0
        /*00f4*/ 	.word	0x000000ff
        /*00f8*/ 	.word	0x00000000
        /*00fc*/ 	.short	0x0100
        /*00fe*/ 	.byte	0x05
	.zero		1


	//   ....[1]....
        /*0100*/ 	.word	0x000005e0
        /*0104*/ 	.word	0x000000ff
        /*0108*/ 	.word	0x00000060
        /*010c*/ 	.short	0x0100
        /*010e*/ 	.byte	0x05
	.zero		1


	//   ....[2]....
        /*0110*/ 	.word	0x000005f0
        /*0114*/ 	.word	0x000000ff
        /*0118*/ 	.word	0x00000008
        /*011c*/ 	.short	0x0100
        /*011e*/ 	.byte	0x05
	.zero		1


	//   ....[3]....
        /*0120*/ 	.word	0x00000600
        /*0124*/ 	.word	0x000000ff
        /*0128*/ 	.word	0x00000068
        /*012c*/ 	.short	0x0100
        /*012e*/ 	.byte	0x05
	.zero		1


	//   ....[4]....
        /*0130*/ 	.word	0x00000610
        /*0134*/ 	.word	0x000000ff
        /*0138*/ 	.word	0x00000010
        /*013c*/ 	.short	0x0100
        /*013e*/ 	.byte	0x05
	.zero		1


	//   ....[5]....
        /*0140*/ 	.word	0x00000620
        /*0144*/ 	.word	0x000000ff
        /*0148*/ 	.word	0x00000070
        /*014c*/ 	.short	0x0100
        /*014e*/ 	.byte	0x05
	.zero		1


	//   ....[6]....
        /*0150*/ 	.word	0x00000630
        /*0154*/ 	.word	0x000000ff
        /*0158*/ 	.word	0x00000018
        /*015c*/ 	.short	0x0100
        /*015e*/ 	.byte	0x05
	.zero		1


	//   ....[7]....
        /*0160*/ 	.word	0x00000640
        /*0164*/ 	.word	0x000000ff
        /*0168*/ 	.word	0x00000078
        /*016c*/ 	.short	0x0100
        /*016e*/ 	.byte	0x05
	.zero		1


	//   ....[8]....
        /*0170*/ 	.word	0x00000650
        /*0174*/ 	.word	0x000000ff
        /*0178*/ 	.word	0x00000020
        /*017c*/ 	.short	0x0100
        /*017e*/ 	.byte	0x05
	.zero		1


	//   ....[9]....
        /*0180*/ 	.word	0x00000660
        /*0184*/ 	.word	0x000000ff
        /*0188*/ 	.word	0x00000080
        /*018c*/ 	.short	0x0100
        /*018e*/ 	.byte	0x05
	.zero		1


	//   ....[10]....
        /*0190*/ 	.word	0x00000670
        /*0194*/ 	.word	0x000000ff
        /*0198*/ 	.word	0x00000028
        /*019c*/ 	.short	0x0100
        /*019e*/ 	.byte	0x05
	.zero		1


	//   ....[11]....
        /*01a0*/ 	.word	0x00000680
        /*01a4*/ 	.word	0x000000ff
        /*01a8*/ 	.word	0x00000088
        /*01ac*/ 	.short	0x0100
        /*01ae*/ 	.byte	0x05
	.zero		1


	//   ....[12]....
        /*01b0*/ 	.word	0x00000690
        /*01b4*/ 	.word	0x000000ff
        /*01b8*/ 	.word	0x00000030
        /*01bc*/ 	.short	0x0100
        /*01be*/ 	.byte	0x05
	.zero		1


	//   ....[13]....
        /*01c0*/ 	.word	0x000006a0
        /*01c4*/ 	.word	0x000000ff
        /*01c8*/ 	.word	0x00000090
        /*01cc*/ 	.short	0x0100
        /*01ce*/ 	.byte	0x05
	.zero		1


	//   ....[14]....
        /*01d0*/ 	.word	0x000006b0
        /*01d4*/ 	.word	0x000000ff
        /*01d8*/ 	.word	0x00000038
        /*01dc*/ 	.short	0x0100
        /*01de*/ 	.byte	0x05
	.zero		1


	//   ....[15]....
        /*01e0*/ 	.word	0x000006c0
        /*01e4*/ 	.word	0x000000ff
        /*01e8*/ 	.word	0x00000098
        /*01ec*/ 	.short	0x0100
        /*01ee*/ 	.byte	0x05
	.zero		1


	//   ....[16]....
        /*01f0*/ 	.word	0x000006d0
        /*01f4*/ 	.word	0x000000ff
        /*01f8*/ 	.word	0x00000040
        /*01fc*/ 	.short	0x0100
        /*01fe*/ 	.byte	0x05
	.zero		1


	//   ....[17]....
        /*0200*/ 	.word	0x000006e0
        /*0204*/ 	.word	0x000000ff
        /*0208*/ 	.word	0x000000a0
        /*020c*/ 	.short	0x0100
        /*020e*/ 	.byte	0x05
	.zero		1


	//   ....[18]....
        /*0210*/ 	.word	0x000006f0
        /*0214*/ 	.word	0x000000ff
        /*0218*/ 	.word	0x00000048
        /*021c*/ 	.short	0x0100
        /*021e*/ 	.byte	0x05
	.zero		1


	//   ....[19]....
        /*0220*/ 	.word	0x00000700
        /*0224*/ 	.word	0x000000ff
        /*0228*/ 	.word	0x000000a8
        /*022c*/ 	.short	0x0100
        /*022e*/ 	.byte	0x05
	.zero		1


	//   ....[20]....
        /*0230*/ 	.word	0x00000710
        /*0234*/ 	.word	0x000000ff
        /*0238*/ 	.word	0x00000050
        /*023c*/ 	.short	0x0100
        /*023e*/ 	.byte	0x05
	.zero		1


	//   ....[21]....
        /*0240*/ 	.word	0x00000720
        /*0244*/ 	.word	0x000000ff
        /*0248*/ 	.word	0x000000b0
        /*024c*/ 	.short	0x0100
        /*024e*/ 	.byte	0x05
	.zero		1


	//   ....[22]....
        /*0250*/ 	.word	0x00000730
        /*0254*/ 	.word	0x000000ff
        /*0258*/ 	.word	0x00000058
        /*025c*/ 	.short	0x0100
        /*025e*/ 	.byte	0x05
	.zero		1


	//   ....[23]....
        /*0260*/ 	.word	0x00000740
        /*0264*/ 	.word	0x000000ff
        /*0268*/ 	.word	0x000000b8
        /*026c*/ 	.short	0x0100
        /*026e*/ 	.byte	0x05
	.zero		1


	//   ....[24]....
        /*0270*/ 	.word	0x00000880
        /*0274*/ 	.word	0x000000ff
        /*0278*/ 	.word	0x000000c0
        /*027c*/ 	.short	0x0100
        /*027e*/ 	.byte	0x07
	.zero		1


	//   ....[25]....
        /*0280*/ 	.word	0x00000890
        /*0284*/ 	.word	0x000000ff
        /*0288*/ 	.word	0x000000d0
        /*028c*/ 	.short	0x0100
        /*028e*/ 	.byte	0x07
	.zero		1


	//   ....[26]....
        /*0290*/ 	.word	0x000008a0
        /*0294*/ 	.word	0x000000ff
        /*0298*/ 	.word	0x000000c8
        /*029c*/ 	.short	0x0100
        /*029e*/ 	.byte	0x07
	.zero		1


	//   ....[27]....
        /*02a0*/ 	.word	0x000008b0
        /*02a4*/ 	.word	0x000000ff
        /*02a8*/ 	.word	0x000000d8
        /*02ac*/ 	.short	0x0100
        /*02ae*/ 	.byte	0x07
	.zero		1


	//   ....[28]....
        /*02b0*/ 	.word	0x000009a0
        /*02b4*/ 	.word	0x000000ff
        /*02b8*/ 	.word	0x000000e0
        /*02bc*/ 	.short	0x0100
        /*02be*/ 	.byte	0x05
	.zero		1


	//   ....[29]....
        /*02c0*/ 	.word	0x000009b0
        /*02c4*/ 	.word	0x000000ff
        /*02c8*/ 	.word	0x000000e8
        /*02cc*/ 	.short	0x0100
        /*02ce*/ 	.byte	0x05
	.zero		1


	//   ....[30]....
        /*02d0*/ 	.word	0x00000af0
        /*02d4*/ 	.word	0x000000ff
        /*02d8*/ 	.word	0x000000f0
        /*02dc*/ 	.short	0x0100
        /*02de*/ 	.byte	0x05
	.zero		1


	//   ....[31]....
        /*02e0*/ 	.word	0x00000b00
        /*02e4*/ 	.word	0x000000ff
        /*02e8*/ 	.word	0x00000100
        /*02ec*/ 	.short	0x0100
        /*02ee*/ 	.byte	0x05
	.zero		1


	//   ....[32]....
        /*02f0*/ 	.word	0x00000b10
        /*02f4*/ 	.word	0x000000ff
        /*02f8*/ 	.word	0x000000f8
        /*02fc*/ 	.short	0x0100
        /*02fe*/ 	.byte	0x05
	.zero		1


	//   ....[33]....
        /*0300*/ 	.word	0x00000b20
        /*0304*/ 	.word	0x000000ff
        /*0308*/ 	.word	0x00000108
        /*030c*/ 	.short	0x0100
        /*030e*/ 	.byte	0x05
	.zero		1


	//   ....[34]....
        /*0310*/ 	.word	0x00000c50
        /*0314*/ 	.word	0x000000ff
        /*0318*/ 	.word	0x00000110
        /*031c*/ 	.short	0x0100
        /*031e*/ 	.byte	0x07
	.zero		1


	//   ....[35]....
        /*0320*/ 	.word	0x00000c60
        /*0324*/ 	.word	0x000000ff
        /*0328*/ 	.word	0x00000130
        /*032c*/ 	.short	0x0100
        /*032e*/ 	.byte	0x07
	.zero		1


	//   ....[36]....
        /*0330*/ 	.word	0x00000c70
        /*0334*/ 	.word	0x000000ff
        /*0338*/ 	.word	0x00000118
        /*033c*/ 	.short	0x0100
        /*033e*/ 	.byte	0x07
	.zero		1


	//   ....[37]....
        /*0340*/ 	.word	0x00000c80
        /*0344*/ 	.word	0x000000ff
        /*0348*/ 	.word	0x00000138
        /*034c*/ 	.short	0x0100
        /*034e*/ 	.byte	0x07
	.zero		1


	//   ....[38]....
        /*0350*/ 	.word	0x00000c90
        /*0354*/ 	.word	0x000000ff
        /*0358*/ 	.word	0x00000120
        /*035c*/ 	.short	0x0100
        /*035e*/ 	.byte	0x07
	.zero		1


	//   ....[39]....
        /*0360*/ 	.word	0x00000ca0
        /*0364*/ 	.word	0x000000ff
        /*0368*/ 	.word	0x00000140
        /*036c*/ 	.short	0x0100
        /*036e*/ 	.byte	0x07
	.zero		1


	//   ....[40]....
        /*0370*/ 	.word	0x00000cb0
        /*0374*/ 	.word	0x000000ff
        /*0378*/ 	.word	0x00000128
        /*037c*/ 	.short	0x0100
        /*037e*/ 	.byte	0x07
	.zero		1


	//   ....[41]....
        /*0380*/ 	.word	0x00000cc0
        /*0384*/ 	.word	0x000000ff
        /*0388*/ 	.word	0x00000148
        /*038c*/ 	.short	0x0100
        /*038e*/ 	.byte	0x07
	.zero		1


	//   ....[42]....
        /*0390*/ 	.word	0x00000db0
        /*0394*/ 	.word	0x000000ff
        /*0398*/ 	.word	0x00000150
        /*039c*/ 	.short	0x0100
        /*039e*/ 	.byte	0x05
	.zero		1


	//   ....[43]....
        /*03a0*/ 	.word	0x00000dc0
        /*03a4*/ 	.word	0x000000ff
        /*03a8*/ 	.word	0x00000160
        /*03ac*/ 	.short	0x0100
        /*03ae*/ 	.byte	0x05
	.zero		1


	//   ....[44]....
        /*03b0*/ 	.word	0x00000dd0
        /*03b4*/ 	.word	0x000000ff
        /*03b8*/ 	.word	0x00000158
        /*03bc*/ 	.short	0x0100
        /*03be*/ 	.byte	0x05
	.zero		1


	//   ....[45]....
        /*03c0*/ 	.word	0x00000de0
        /*03c4*/ 	.word	0x000000ff
        /*03c8*/ 	.word	0x00000168
        /*03cc*/ 	.short	0x0100
        /*03ce*/ 	.byte	0x05
	.zero		1


	//   ....[46]....
        /*03d0*/ 	.word	0x000016b0
        /*03d4*/ 	.word	0x00000003
        /*03d8*/ 	.word	0x00000160
        /*03dc*/ 	.short	0x010a
        /*03de*/ 	.byte	0xff
	.zero		1


	//   ....[47]....
        /*03e0*/ 	.word	0x000016e0
        /*03e4*/ 	.word	0x00000003
        /*03e8*/ 	.word	0x00000150
        /*03ec*/ 	.short	0x0101
        /*03ee*/ 	.byte	0xff
	.zero		1


	//   ....[48]....
        /*03f0*/ 	.word	0x000017b0
        /*03f4*/ 	.word	0x000000ff
        /*03f8*/ 	.word	0x00000060
        /*03fc*/ 	.short	0x010a
        /*03fe*/ 	.byte	0x08
	.zero		1


	//   ....[49]....
        /*0400*/ 	.word	0x00001850
        /*0404*/ 	.word	0x000000ff
        /*0408*/ 	.word	0x00000060
        /*040c*/ 	.short	0x010a
        /*040e*/ 	.byte	0x21
	.zero		1


	//   ....[50]....
        /*0410*/ 	.word	0x000019b0
        /*0414*/ 	.word	0x000000ff
        /*0418*/ 	.word	0x00000060
        /*041c*/ 	.short	0x010a
        /*041e*/ 	.byte	0x08
	.zero		1


	//   ....[51]....
        /*0420*/ 	.word	0x00001aa0
        /*0424*/ 	.word	0x000000ff
        /*0428*/ 	.word	0x000000e8
        /*042c*/ 	.short	0x0101
        /*042e*/ 	.byte	0x04
	.zero		1


	//   ....[52]....
        /*0430*/ 	.word	0x00001ac0
        /*0434*/ 	.word	0x000000ff
        /*0438*/ 	.word	0x00000060
        /*043c*/ 	.short	0x010a
        /*043e*/ 	.byte	0x08
	.zero		1


	//   ....[53]....
        /*0440*/ 	.word	0x00001b40
        /*0444*/ 	.word	0x000000ff
        /*0448*/ 	.word	0x00000060
        /*044c*/ 	.short	0x010a
        /*044e*/ 	.byte	0x11
	.zero		1


	//   ....[54]....
        /*0450*/ 	.word	0x00001ca0
        /*0454*/ 	.word	0x000000ff
        /*0458*/ 	.word	0x00000060
        /*045c*/ 	.short	0x010a
        /*045e*/ 	.byte	0x08
	.zero		1


	//   ....[55]....
        /*0460*/ 	.word	0x00001dc0
        /*0464*/ 	.word	0x00000002
        /*0468*/ 	.word	0x000000f0
        /*046c*/ 	.short	0x010a
        /*046e*/ 	.byte	0xff
	.zero		1


	//   ....[56]....
        /*0470*/ 	.word	0x00001e80
        /*0474*/ 	.word	0x00000002
        /*0478*/ 	.word	0x00000000
        /*047c*/ 	.short	0x0101
        /*047e*/ 	.byte	0xff
	.zero		1


	//   ....[57]....
        /*0480*/ 	.word	0x000023e0
        /*0484*/ 	.word	0x000000ff
        /*0488*/ 	.word	0x00000000
        /*048c*/ 	.short	0x010a
        /*048e*/ 	.byte	0x05
	.zero		1


	//   ....[58]....
        /*0490*/ 	.word	0x00002470
        /*0494*/ 	.word	0x000000ff
        /*0498*/ 	.word	0x00000000
        /*049c*/ 	.short	0x010a
        /*049e*/ 	.byte	0x05
	.zero		1


	//   ....[59]....
        /*04a0*/ 	.word	0x00002500
        /*04a4*/ 	.word	0x000000ff
        /*04a8*/ 	.word	0x00000000
        /*04ac*/ 	.short	0x010a
        /*04ae*/ 	.byte	0x05
	.zero		1


	//   ....[60]....
        /*04b0*/ 	.word	0x00002590
        /*04b4*/ 	.word	0x000000ff
        /*04b8*/ 	.word	0x00000000
        /*04bc*/ 	.short	0x010a
        /*04be*/ 	.byte	0x05
	.zero		1


	//   ....[61]....
        /*04c0*/ 	.word	0x00002620
        /*04c4*/ 	.word	0x000000ff
        /*04c8*/ 	.word	0x00000000
        /*04cc*/ 	.short	0x010a
        /*04ce*/ 	.byte	0x05
	.zero		1


	//   ....[62]....
        /*04d0*/ 	.word	0x000026b0
        /*04d4*/ 	.word	0x000000ff
        /*04d8*/ 	.word	0x00000000
        /*04dc*/ 	.short	0x010a
        /*04de*/ 	.byte	0x05
	.zero		1


	//   ....[63]....
        /*04e0*/ 	.word	0x00002740
        /*04e4*/ 	.word	0x000000ff
        /*04e8*/ 	.word	0x00000000
        /*04ec*/ 	.short	0x010a
        /*04ee*/ 	.byte	0x05
	.zero		1


	//   ....[64]....
        /*04f0*/ 	.word	0x000027d0
        /*04f4*/ 	.word	0x000000ff
        /*04f8*/ 	.word	0x00000000
        /*04fc*/ 	.short	0x010a
        /*04fe*/ 	.byte	0x05
	.zero		1


	//   ....[65]....
        /*0500*/ 	.word	0x00002860
        /*0504*/ 	.word	0x000000ff
        /*0508*/ 	.word	0x00000000
        /*050c*/ 	.short	0x010a
        /*050e*/ 	.byte	0x05
	.zero		1


	//   ....[66]....
        /*0510*/ 	.word	0x000028f0
        /*0514*/ 	.word	0x000000ff
        /*0518*/ 	.word	0x00000000
        /*051c*/ 	.short	0x010a
        /*051e*/ 	.byte	0x05
	.zero		1


	//   ....[67]....
        /*0520*/ 	.word	0x00002980
        /*0524*/ 	.word	0x000000ff
        /*0528*/ 	.word	0x00000000
        /*052c*/ 	.short	0x010a
        /*052e*/ 	.byte	0x05
	.zero		1


	//   ....[68]....
        /*0530*/ 	.word	0x00002a20
        /*0534*/ 	.word	0x00000000
        /*0538*/ 	.word	0x00000000
        /*053c*/ 	.short	0x010a
        /*053e*/ 	.byte	0xff
	.zero		1


	//   ....[69]....
        /*0540*/ 	.word	0x00002b40
        /*0544*/ 	.word	0x00000000
        /*0548*/ 	.word	0x00000150
        /*054c*/ 	.short	0x010a
        /*054e*/ 	.byte	0xff
	.zero		1


	//   ....[70]....
        /*0550*/ 	.word	0x00002ba0
        /*0554*/ 	.word	0x00000004
        /*0558*/ 	.word	0x00000000
        /*055c*/ 	.short	0x0101
        /*055e*/ 	.byte	0xff
	.zero		1


	//   ....[71]....
        /*0560*/ 	.word	0x00002bc0
        /*0564*/ 	.word	0x000000ff
        /*0568*/ 	.word	0x00000100
        /*056c*/ 	.short	0x010a
        /*056e*/ 	.byte	0x05
	.zero		1


	//   ....[72]....
        /*0570*/ 	.word	0x00002ce0
        /*0574*/ 	.word	0x00000000
        /*0578*/ 	.word	0x000000f0
        /*057c*/ 	.short	0x010a
        /*057e*/ 	.byte	0xff
	.zero		1


	//   ....[73]....
        /*0580*/ 	.word	0x00002df0
        /*0584*/ 	.word	0x00000000
        /*0588*/ 	.word	0x00000000
        /*058c*/ 	.short	0x0101
        /*058e*/ 	.byte	0xff
	.zero		1


	//   ....[74]....
        /*0590*/ 	.word	0x00002e80
        /*0594*/ 	.word	0x000000ff
        /*0598*/ 	.word	0x00000100
        /*059c*/ 	.short	0x0106
        /*059e*/ 	.byte	0x05
	.zero		1


	//   ....[75]....
        /*05a0*/ 	.word	0x00002ea0
        /*05a4*/ 	.word	0x000000ff
        /*05a8*/ 	.word	0x00000100
        /*05ac*/ 	.short	0x010a
        /*05ae*/ 	.byte	0x05
	.zero		1


	//   ....[76]....
        /*05b0*/ 	.word	0x00002f30
        /*05b4*/ 	.word	0x000000ff
        /*05b8*/ 	.word	0x00000100
        /*05bc*/ 	.short	0x0106
        /*05be*/ 	.byte	0x04
	.zero		1


	//   ....[77]....
        /*05c0*/ 	.word	0x00002f70
        /*05c4*/ 	.word	0x00000000
        /*05c8*/ 	.word	0x00000100
        /*05cc*/ 	.short	0x010a
        /*05ce*/ 	.byte	0xff
	.zero		1


	//   ....[78]....
        /*05d0*/ 	.word	0x00003470
        /*05d4*/ 	.word	0x00000000
        /*05d8*/ 	.word	0x000000f0
        /*05dc*/ 	.short	0x010a
        /*05de*/ 	.byte	0xff
	.zero		1


	//   ....[79]....
        /*05e0*/ 	.word	0x00003580
        /*05e4*/ 	.word	0x00000003
        /*05e8*/ 	.word	0x00000000
        /*05ec*/ 	.short	0x0101
        /*05ee*/ 	.byte	0xff
	.zero		1


	//   ....[80]....
        /*05f0*/ 	.word	0x00003590
        /*05f4*/ 	.word	0x000000ff
        /*05f8*/ 	.word	0x00000000
        /*05fc*/ 	.short	0x010a
        /*05fe*/ 	.byte	0x04
	.zero		1


	//   ....[81]....
        /*0600*/ 	.word	0x000035b0
        /*0604*/ 	.word	0x000000ff
        /*0608*/ 	.word	0x00000130
        /*060c*/ 	.short	0x010a
        /*060e*/ 	.byte	0x08
	.zero		1


	//   ....[82]....
        /*0610*/ 	.word	0x00003680
        /*0614*/ 	.word	0x000000ff
        /*0618*/ 	.word	0x00000000
        /*061c*/ 	.short	0x010a
        /*061e*/ 	.byte	0x07
	.zero		1


	//   ....[83]....
        /*0620*/ 	.word	0x000037c0
        /*0624*/ 	.word	0x000000ff
        /*0628*/ 	.word	0x00000000
        /*062c*/ 	.short	0x010a
        /*062e*/ 	.byte	0x04
	.zero		1


	//   ....[84]....
        /*0630*/ 	.word	0x000039b0
        /*0634*/ 	.word	0x000000ff
        /*0638*/ 	.word	0x00000000
        /*063c*/ 	.short	0x010a
        /*063e*/ 	.byte	0x05
	.zero		1


	//   ....[85]....
        /*0640*/ 	.word	0x00003a40
        /*0644*/ 	.word	0x000000ff
        /*0648*/ 	.word	0x00000000
        /*064c*/ 	.short	0x010a
        /*064e*/ 	.byte	0x05
	.zero		1


	//   ....[86]....
        /*0650*/ 	.word	0x00003ad0
        /*0654*/ 	.word	0x000000ff
        /*0658*/ 	.word	0x00000000
        /*065c*/ 	.short	0x010a
        /*065e*/ 	.byte	0x05
	.zero		1


	//   ....[87]....
        /*0660*/ 	.word	0x00003b60
        /*0664*/ 	.word	0x000000ff
        /*0668*/ 	.word	0x00000000
        /*066c*/ 	.short	0x010a
        /*066e*/ 	.byte	0x07
	.zero		1


	//   ....[88]....
        /*0670*/ 	.word	0x00003fc0
        /*0674*/ 	.word	0x00000000
        /*0678*/ 	.word	0x000000f0
        /*067c*/ 	.short	0x010a
        /*067e*/ 	.byte	0xff
	.zero		1


	//   ....[89]....
        /*0680*/ 	.word	0x00004080
        /*0684*/ 	.word	0x00000000
        /*0688*/ 	.word	0x00000000
        /*068c*/ 	.short	0x0101
        /*068e*/ 	.byte	0xff
	.zero		1


	//   ....[90]....
        /*0690*/ 	.word	0x000043a0
        /*0694*/ 	.word	0x000000ff
        /*0698*/ 	.word	0x000000e8
        /*069c*/ 	.short	0x010a
        /*069e*/ 	.byte	0x07
	.zero		1


	//   ....[91]....
        /*06a0*/ 	.word	0x00004590
        /*06a4*/ 	.word	0x000000ff
        /*06a8*/ 	.word	0x000000d0
        /*06ac*/ 	.short	0x010a
        /*06ae*/ 	.byte	0x07
	.zero		1


	//   ....[92]....
        /*06b0*/ 	.word	0x00004760
        /*06b4*/ 	.word	0x000000ff
        /*06b8*/ 	.word	0x000000c0
        /*06bc*/ 	.short	0x010b
        /*06be*/ 	.byte	0x07
	.zero		1


	//   ....[93]....
        /*06c0*/ 	.word	0x000047d0
        /*06c4*/ 	.word	0x000000ff
        /*06c8*/ 	.word	0x00000000
        /*06cc*/ 	.short	0x0101
        /*06ce*/ 	.byte	0x08
	.zero		1


	//   ....[94]....
        /*06d0*/ 	.word	0x00004800
        /*06d4*/ 	.word	0x000000ff
        /*06d8*/ 	.word	0x000000d8
        /*06dc*/ 	.short	0x010a
        /*06de*/ 	.byte	0x07
	.zero		1


	//   ....[95]....
        /*06e0*/ 	.word	0x00004a10
        /*06e4*/ 	.word	0x000000ff
        /*06e8*/ 	.word	0x000000c8
        /*06ec*/ 	.short	0x010b
        /*06ee*/ 	.byte	0x07
	.zero		1


	//   ....[96]....
        /*06f0*/ 	.word	0x00004a30
        /*06f4*/ 	.word	0x000000ff
        /*06f8*/ 	.word	0x00000000
        /*06fc*/ 	.short	0x0101
        /*06fe*/ 	.byte	0x0d
	.zero		1


	//   ....[97]....
        /*0700*/ 	.word	0x00004a60
        /*0704*/ 	.word	0x000000ff
        /*0708*/ 	.word	0x000000d0
        /*070c*/ 	.short	0x010a
        /*070e*/ 	.byte	0x07
	.zero		1


	//   ....[98]....
        /*0710*/ 	.word	0x00004aa0
        /*0714*/ 	.word	0x00000000
        /*0718*/ 	.word	0x000000d8
        /*071c*/ 	.short	0x010a
        /*071e*/ 	.byte	0xff
	.zero		1


	//   ....[99]....
        /*0720*/ 	.word	0x00004dd0
        /*0724*/ 	.word	0x00000000
        /*0728*/ 	.word	0x000000f0
        /*072c*/ 	.short	0x010a
        /*072e*/ 	.byte	0xff
	.zero		1


	//   ....[100]....
        /*0730*/ 	.word	0x00004ee0
        /*0734*/ 	.word	0x00000000
        /*0738*/ 	.word	0x00000000
        /*073c*/ 	.short	0x0101
        /*073e*/ 	.byte	0xff
	.zero		1


	//   ....[101]....
        /*0740*/ 	.word	0x00005940
        /*0744*/ 	.word	0x00000003
        /*0748*/ 	.word	0x000000c0
        /*074c*/ 	.short	0x010a
        /*074e*/ 	.byte	0xff
	.zero		1


	//   ....[102]....
        /*0750*/ 	.word	0x00005980
        /*0754*/ 	.word	0x000000cf
        /*0758*/ 	.word	0x00000110
        /*075c*/ 	.short	0x010a
        /*075e*/ 	.byte	0xff
	.zero		1


	//   ....[103]....
        /*0760*/ 	.word	0x00005ab0
        /*0764*/ 	.word	0x00000003
        /*0768*/ 	.word	0x000000c0
        /*076c*/ 	.short	0x010a
        /*076e*/ 	.byte	0xff
	.zero		1


	//   ....[104]....
        /*0770*/ 	.word	0x00005c10
        /*0774*/ 	.word	0x00000000
        /*0778*/ 	.word	0x00000000
        /*077c*/ 	.short	0x0101
        /*077e*/ 	.byte	0xff
	.zero		1


	//   ....[105]....
        /*0780*/ 	.word	0x00005c70
        /*0784*/ 	.word	0x000000cf
        /*0788*/ 	.word	0x00000110
        /*078c*/ 	.short	0x010a
        /*078e*/ 	.byte	0xff
	.zero		1


	//   ....[106]....
        /*0790*/ 	.word	0x00007020
        /*0794*/ 	.word	0x000000d2
        /*0798*/ 	.word	0x000000c0
        /*079c*/ 	.short	0x010a
        /*079e*/ 	.byte	0xff
	.zero		1


	//   ....[107]....
        /*07a0*/ 	.word	0x000070f0
        /*07a4*/ 	.word	0x000000d2
        /*07a8*/ 	.word	0x000000c0
        /*07ac*/ 	.short	0x010a
        /*07ae*/ 	.byte	0xff
	.zero		1


	//   ....[108]....
        /*07b0*/ 	.word	0x00007230
        /*07b4*/ 	.word	0x00000003
        /*07b8*/ 	.word	0x00000000
        /*07bc*/ 	.short	0x0101
        /*07be*/ 	.byte	0xff
	.zero		1


	//   ....[109]....
        /*07c0*/ 	.word	0x00007740
        /*07c4*/ 	.word	0x000000ff
        /*07c8*/ 	.word	0x00000000
        /*07cc*/ 	.short	0x0101
        /*07ce*/ 	.byte	0x05
	.zero		1


	//   ....[110]....
        /*07d0*/ 	.word	0x000086c0
        /*07d4*/ 	.word	0x00000003
        /*07d8*/ 	.word	0x00000160
        /*07dc*/ 	.short	0x010a
        /*07de*/ 	.byte	0xff
	.zero		1


	//   ....[111]....
        /*07e0*/ 	.word	0x00008720
        /*07e4*/ 	.word	0x00000002
        /*07e8*/ 	.word	0x00000060
        /*07ec*/ 	.short	0x010a
        /*07ee*/ 	.byte	0xff
	.zero		1


	//   ....[112]....
        /*07f0*/ 	.word	0x00008780
        /*07f4*/ 	.word	0x00000002
        /*07f8*/ 	.word	0x00000060
        /*07fc*/ 	.short	0x010a
        /*07fe*/ 	.byte	0xff
	.zero		1


	//   ....[113]....
        /*0800*/ 	.word	0x000087d0
        /*0804*/ 	.word	0x00000002
        /*0808*/ 	.word	0x000000f0
        /*080c*/ 	.short	0x010a
        /*080e*/ 	.byte	0xff
	.zero		1


	//   ....[114]....
        /*0810*/ 	.word	0x00008830
        /*0814*/ 	.word	0x00000000
        /*0818*/ 	.word	0x00000000
        /*081c*/ 	.short	0x010a
        /*081e*/ 	.byte	0xff
	.zero		1


	//   ....[115]....
        /*0820*/ 	.word	0x00008890
        /*0824*/ 	.word	0x00000000
        /*0828*/ 	.word	0x00000000
        /*082c*/ 	.short	0x010a
        /*082e*/ 	.byte	0xff
	.zero		1


	//   ....[116]....
        /*0830*/ 	.word	0x000088f0
        /*0834*/ 	.word	0x00000000
        /*0838*/ 	.word	0x00000000
        /*083c*/ 	.short	0x010a
        /*083e*/ 	.byte	0xff
	.zero		1


	//   ....[117]....
        /*0840*/ 	.word	0x00008950
        /*0844*/ 	.word	0x00000000
        /*0848*/ 	.word	0x00000000
        /*084c*/ 	.short	0x010a
        /*084e*/ 	.byte	0xff
	.zero		1


	//   ....[118]....
        /*0850*/ 	.word	0x000089b0
        /*0854*/ 	.word	0x00000000
        /*0858*/ 	.word	0x00000000
        /*085c*/ 	.short	0x010a
        /*085e*/ 	.byte	0xff
	.zero		1


	//   ....[119]....
        /*0860*/ 	.word	0x00008a10
        /*0864*/ 	.word	0x00000000
        /*0868*/ 	.word	0x00000000
        /*086c*/ 	.short	0x010a
        /*086e*/ 	.byte	0xff
	.zero		1


	//   ....[120]....
        /*0870*/ 	.word	0x00008a70
        /*0874*/ 	.word	0x00000000
        /*0878*/ 	.word	0x00000000
        /*087c*/ 	.short	0x010a
        /*087e*/ 	.byte	0xff
	.zero		1


	//   ....[121]....
        /*0880*/ 	.word	0x00008ad0
        /*0884*/ 	.word	0x00000000
        /*0888*/ 	.word	0x00000000
        /*088c*/ 	.short	0x010a
        /*088e*/ 	.byte	0xff
	.zero		1


	//   ....[122]....
        /*0890*/ 	.word	0x00008b30
        /*0894*/ 	.word	0x00000000
        /*0898*/ 	.word	0x00000000
        /*089c*/ 	.short	0x010a
        /*089e*/ 	.byte	0xff
	.zero		1


	//   ....[123]....
        /*08a0*/ 	.word	0x00008b90
        /*08a4*/ 	.word	0x00000000
        /*08a8*/ 	.word	0x00000000
        /*08ac*/ 	.short	0x010a
        /*08ae*/ 	.byte	0xff
	.zero		1


	//   ....[124]....
        /*08b0*/ 	.word	0x00008bf0
        /*08b4*/ 	.word	0x00000000
        /*08b8*/ 	.word	0x00000000
        /*08bc*/ 	.short	0x010a
        /*08be*/ 	.byte	0xff
	.zero		1


	//   ....[125]....
        /*08c0*/ 	.word	0x00008c40
        /*08c4*/ 	.word	0x00000000
        /*08c8*/ 	.word	0x00000150
        /*08cc*/ 	.short	0x010a
        /*08ce*/ 	.byte	0xff
	.zero		1


	//   ....[126]....
        /*08d0*/ 	.word	0x00008ca0
        /*08d4*/ 	.word	0x00000000
        /*08d8*/ 	.word	0x00000100
        /*08dc*/ 	.short	0x010a
        /*08de*/ 	.byte	0xff
	.zero		1


	//   ....[127]....
        /*08e0*/ 	.word	0x00008cf0
        /*08e4*/ 	.word	0x00000000
        /*08e8*/ 	.word	0x000000f0
        /*08ec*/ 	.short	0x010a
        /*08ee*/ 	.byte	0xff
	.zero		1


	//   ....[128]....
        /*08f0*/ 	.word	0x00008d50
        /*08f4*/ 	.word	0x00000000
        /*08f8*/ 	.word	0x00000100
        /*08fc*/ 	.short	0x010a
        /*08fe*/ 	.byte	0xff
	.zero		1


	//   ....[129]....
        /*0900*/ 	.word	0x00008da0
        /*0904*/ 	.word	0x00000000
        /*0908*/ 	.word	0x000000f0
        /*090c*/ 	.short	0x010a
        /*090e*/ 	.byte	0xff
	.zero		1


	//   ....[130]....
        /*0910*/ 	.word	0x00008e00
        /*0914*/ 	.word	0x00000003
        /*0918*/ 	.word	0x00000130
        /*091c*/ 	.short	0x010a
        /*091e*/ 	.byte	0xff
	.zero		1


	//   ....[131]....
        /*0920*/ 	.word	0x00008e60
        /*0924*/ 	.word	0x00000000
        /*0928*/ 	.word	0x00000000
        /*092c*/ 	.short	0x010a
        /*092e*/ 	.byte	0xff
	.zero		1


	//   ....[132]....
        /*0930*/ 	.word	0x00008ec0
        /*0934*/ 	.word	0x00000000
        /*0938*/ 	.word	0x00000000
        /*093c*/ 	.short	0x010a
        /*093e*/ 	.byte	0xff
	.zero		1


	//   ....[133]....
        /*0940*/ 	.word	0x00008f20
        /*0944*/ 	.word	0x00000000
        /*0948*/ 	.word	0x00000000
        /*094c*/ 	.short	0x010a
        /*094e*/ 	.byte	0xff
	.zero		1


	//   ....[134]....
        /*0950*/ 	.word	0x00008f80
        /*0954*/ 	.word	0x00000000
        /*0958*/ 	.word	0x00000000
        /*095c*/ 	.short	0x010a
        /*095e*/ 	.byte	0xff
	.zero		1


	//   ....[135]....
        /*0960*/ 	.word	0x00008fe0
        /*0964*/ 	.word	0x00000000
        /*0968*/ 	.word	0x00000000
        /*096c*/ 	.short	0x010a
        /*096e*/ 	.byte	0xff
	.zero		1


	//   ....[136]....
        /*0970*/ 	.word	0x00009030
        /*0974*/ 	.word	0x00000000
        /*0978*/ 	.word	0x000000f0
        /*097c*/ 	.short	0x010a
        /*097e*/ 	.byte	0xff
	.zero		1


	//   ....[137]....
        /*0980*/ 	.word	0x00009090
        /*0984*/ 	.word	0x00000000
        /*0988*/ 	.word	0x000000e8
        /*098c*/ 	.short	0x010a
        /*098e*/ 	.byte	0xff
	.zero		1


	//   ....[138]....
        /*0990*/ 	.word	0x000090f0
        /*0994*/ 	.word	0x00000003
        /*0998*/ 	.word	0x000000d0
        /*099c*/ 	.short	0x010a
        /*099e*/ 	.byte	0xff
	.zero		1


	//   ....[139]....
        /*09a0*/ 	.word	0x00009150
        /*09a4*/ 	.word	0x00000003
        /*09a8*/ 	.word	0x000000d8
        /*09ac*/ 	.short	0x010a
        /*09ae*/ 	.byte	0xff
	.zero		1


	//   ....[140]....
        /*09b0*/ 	.word	0x000091b0
        /*09b4*/ 	.word	0x00000000
        /*09b8*/ 	.word	0x000000d0
        /*09bc*/ 	.short	0x010a
        /*09be*/ 	.byte	0xff
	.zero		1


	//   ....[141]....
        /*09c0*/ 	.word	0x00009200
        /*09c4*/ 	.word	0x00000000
        /*09c8*/ 	.word	0x000000f0
        /*09cc*/ 	.short	0x010a
        /*09ce*/ 	.byte	0xff
	.zero		1


	//   ....[142]....
        /*09d0*/ 	.word	0x00009250
        /*09d4*/ 	.word	0x00000003
        /*09d8*/ 	.word	0x000000c0
        /*09dc*/ 	.short	0x010a
        /*09de*/ 	.byte	0xff
	.zero		1


	//   ....[143]....
        /*09e0*/ 	.word	0x000092a0
        /*09e4*/ 	.word	0x000000cf
        /*09e8*/ 	.word	0x00000110
        /*09ec*/ 	.short	0x010a
        /*09ee*/ 	.byte	0xff
	.zero		1


	//   ....[144]....
        /*09f0*/ 	.word	0x000092f0
        /*09f4*/ 	.word	0x000000d2
        /*09f8*/ 	.word	0x000000c0
        /*09fc*/ 	.short	0x010a
        /*09fe*/ 	.byte	0xff
	.zero		1


	//----- nvinfo : EIATTR_NUM_MBARRIERS
	.align		4
.L_47:
        /*0a00*/ 	.byte	0x03, 0x38
        /*0a02*/ 	.short	0x002e


	//----- nvinfo : EIATTR_EXIT_INSTR_OFFSETS
	.align		4
        /*0a04*/ 	.byte	0x04, 0x1c
        /*0a06*/ 	.short	(.L_49 - .L_48)


	//   ....[0]....
.L_48:
        /*0a08*/ 	.word	0x00002a50


	//   ....[1]....
        /*0a0c*/ 	.word	0x00002f40


	//   ....[2]....
        /*0a10*/ 	.word	0x00002fa0


	//   ....[3]....
        /*0a14*/ 	.word	0x00003dc0


	//   ....[4]....
        /*0a18*/ 	.word	0x00004ad0


	//   ....[5]....
        /*0a1c*/ 	.word	0x00004b10


	//   ....[6]....
        /*0a20*/ 	.word	0x000086b0


	//----- nvinfo : EIATTR_MAX_THREADS
	.align		4
.L_49:
        /*0a24*/ 	.byte	0x04, 0x05
        /*0a26*/ 	.short	(.L_51 - .L_50)
.L_50:
        /*0a28*/ 	.word	0x00000100
        /*0a2c*/ 	.word	0x00000001
        /*0a30*/ 	.word	0x00000001


	//----- nvinfo : EIATTR_CRS_STACK_SIZE
	.align		4
.L_51:
        /*0a34*/ 	.byte	0x04, 0x1e
        /*0a36*/ 	.short	(.L_53 - .L_52)
.L_52:
        /*0a38*/ 	.word	0x00000000


	//----- nvinfo : EIATTR_CBANK_PARAM_SIZE
	.align		4
.L_53:
        /*0a3c*/ 	.byte	0x03, 0x19
        /*0a3e*/ 	.short	0x0800


	//----- nvinfo : EIATTR_PARAM_CBANK
	.align		4
        /*0a40*/ 	.byte	0x04, 0x0a
        /*0a42*/ 	.short	(.L_55 - .L_54)
	.align		4
.L_54:
        /*0a44*/ 	.word	index@(.nv.constant0._ZN7cutlass13device_kernelINS_4gemm6kernel13GemmUniversalIN4cute5tupleIJiiiiEEENS1_10collective13CollectiveMmaINS1_35MainloopSm100TmaUmmaWarpSpecializedILi12ELi2ELi4ENS5_IJNS4_1CILi1EEESB_SB_EEEEENS5_IJNSA_ILi128EEESE_NSA_ILi64EEEEEENS_12float_e4m3_tENS5_IJlSB_lEEESH_SI_NS4_8TiledMMAINS4_8MMA_AtomIJNS4_10MMA_TraitsINS4_19SM100_MMA_F8F6F4_SSEJSH_SH_fSE_SE_NS4_17integral_constantINS4_4UMMA5MajorELSP_0EEESQ_NSN_INSO_7ScaleInELSR_0EEESS_EEEEEENS4_6LayoutISC_NS5_IJNSA_ILi0EEESW_SW_EEEEENS5_IJNS4_10UnderscoreESZ_SZ_EEEEENS4_13SM90_TMA_LOADENS4_14ComposedLayoutINS4_7SwizzleILi2ELi4ELi3EEENS4_18smem_ptr_flag_bitsILi8EEENSV_INS5_IJNSA_ILi8EEESF_EEENS5_IJSF_SB_EEEEEEEvNS4_8identityES12_S1C_vS1D_EENS_8epilogue10collective18CollectiveEpilogueINS1F_23Sm100TmaWarpSpecializedILi2ELi2ELi64ELb0ELb0EEEJSG_NS5_IJNSV_ISE_SB_EENSV_ISF_SB_EEEEESH_SI_SH_SI_NS1F_6fusion15FusionCallbacksIS1J_NS1N_17LinearCombinationISH_fSH_fLNS_15FloatRoundStyleE2EEESG_S1M_JEEENS4_5SM1004TMEM4LOAD26SM100_TMEM_LOAD_32dp32b64xES12_S1C_NS4_39AutoVectorizingCopyWithAssumedAlignmentILi128EEENS4_14SM90_TMA_STOREES1C_S1Y_S1Y_EEEvvEEEEvNT_6ParamsE)
        /*0a48*/ 	.short	0x0380
        /*0a4a*/ 	.short	0x0800


	//----- nvinfo : EIATTR_SW_WAR
	.align		4
.L_55:
        /*0a4c*/ 	.byte	0x04, 0x36
        /*0a4e*/ 	.short	(.L_57 - .L_56)
.L_56:
        /*0a50*/ 	.word	0x00000008
.L_57:


//--------------------- .nv.callgraph             --------------------------
	.section	.nv.callgraph,"",@"SHT_CUDA_CALLGRAPH"
	.align	4
	.sectionentsize	8
	.align		4
        /*0000*/ 	.word	0x00000000
	.align		4
        /*0004*/ 	.word	0xffffffff
	.align		4
        /*0008*/ 	.word	index@(_ZN7cutlass13device_kernelINS_4gemm6kernel13GemmUniversalIN4cute5tupleIJiiiiEEENS1_10collective13CollectiveMmaINS1_35MainloopSm100TmaUmmaWarpSpecializedILi12ELi2ELi4ENS5_IJNS4_1CILi1EEESB_SB_EEEEENS5_IJNSA_ILi128EEESE_NSA_ILi64EEEEEENS_12float_e4m3_tENS5_IJlSB_lEEESH_SI_NS4_8TiledMMAINS4_8MMA_AtomIJNS4_10MMA_TraitsINS4_19SM100_MMA_F8F6F4_SSEJSH_SH_fSE_SE_NS4_17integral_constantINS4_4UMMA5MajorELSP_0EEESQ_NSN_INSO_7ScaleInELSR_0EEESS_EEEEEENS4_6LayoutISC_NS5_IJNSA_ILi0EEESW_SW_EEEEENS5_IJNS4_10UnderscoreESZ_SZ_EEEEENS4_13SM90_TMA_LOADENS4_14ComposedLayoutINS4_7SwizzleILi2ELi4ELi3EEENS4_18smem_ptr_flag_bitsILi8EEENSV_INS5_IJNSA_ILi8EEESF_EEENS5_IJSF_SB_EEEEEEEvNS4_8identityES12_S1C_vS1D_EENS_8epilogue10collective18CollectiveEpilogueINS1F_23Sm100TmaWarpSpecializedILi2ELi2ELi64ELb0ELb0EEEJSG_NS5_IJNSV_ISE_SB_EENSV_ISF_SB_EEEEESH_SI_SH_SI_NS1F_6fusion15FusionCallbacksIS1J_NS1N_17LinearCombinationISH_fSH_fLNS_15FloatRoundStyleE2EEESG_S1M_JEEENS4_5SM1004TMEM4LOAD26SM100_TMEM_LOAD_32dp32b64xES12_S1C_NS4_39AutoVectorizingCopyWithAssumedAlignmentILi128EEENS4_14SM90_TMA_STOREES1C_S1Y_S1Y_EEEvvEEEEvNT_6ParamsE)
	.align		4
        /*000c*/ 	.word	index@(__assertfail)
	.align		4
        /*0010*/ 	.word	0x00000000
	.align		4
        /*0014*/ 	.word	0xfffffffe
	.align		4
        /*0018*/ 	.word	0x00000000
	.align		4
        /*001c*/ 	.word	0xfffffffd
	.align		4
        /*0020*/ 	.word	0x00000000
	.align		4
        /*0024*/ 	.word	0xfffffffc


//--------------------- .nv.constant4             --------------------------
	.section	.nv.constant4,"a",@progbits
	.align	8
	.align		8
.nv.constant4:
        /*0000*/ 	.dword	__assertfail
	.align		8
        /*0008*/ 	.dword	__unnamed_1
	.align		8
        /*0010*/ 	.dword	__unnamed_2
	.align		8
        /*0018*/ 	.dword	_ZN39_INTERNAL_a3ff40fd_4_k_cu_ac336856_80564cuda3std3__45__cpo5beginE
	.align		8
        /*0020*/ 	.dword	_ZN39_INTERNAL_a3ff40fd_4_k_cu_ac336856_80564cuda3std3__45__cpo3endE
	.align		8
        /*0028*/ 	.dword	_ZN39_INTERNAL_a3ff40fd_4_k_cu_ac336856_80564cuda3std3__45__cpo6cbeginE
	.align		8
        /*0030*/ 	.dword	_ZN39_INTERNAL_a3ff40fd_4_k_cu_ac336856_80564cuda3std3__45__cpo4cendE
	.align		8
        /*0038*/ 	.dword	_ZN39_INTERNAL_a3ff40fd_4_k_cu_ac336856_80564cuda3std3__441_GLOBAL__N__a3ff40fd_4_k_cu_ac336856_80566ignoreE
	.align		8
        /*0040*/ 	.dword	_ZN39_INTERNAL_a3ff40fd_4_k_cu_ac336856_80564cuda3std3__419piecewise_constructE
	.align		8
        /*0048*/ 	.dword	_ZN39_INTERNAL_a3ff40fd_4_k_cu_ac336856_80564cuda3std3__48in_placeE
	.align		8
        /*0050*/ 	.dword	_ZN39_INTERNAL_a3ff40fd_4_k_cu_ac336856_80564cuda3std6ranges3__45__cpo4swapE
	.align		8
        /*0058*/ 	.dword	_ZN39_INTERNAL_a3ff40fd_4_k_cu_ac336856_80564cuda3std6ranges3__45__cpo9iter_moveE
	.align		8
        /*0060*/ 	.dword	_ZN39_INTERNAL_a3ff40fd_4_k_cu_ac336856_80564cute7productE
	.align		8
        /*0068*/ 	.dword	_ZN39_INTERNAL_a3ff40fd_4_k_cu_ac336856_80564cute1_E
	.align		8
        /*0070*/ 	.dword	$str$25
	.align		8
        /*0078*/ 	.dword	$str$26
	.align		8
        /*0080*/ 	.dword	$str$27
	.align		8
        /*0088*/ 	.dword	$str$28


//--------------------- .text._ZN7cutlass13device_kernelINS_4gemm6kernel13GemmUniversalIN4cute5tupleIJiiiiEEENS1_10collective13CollectiveMmaINS1_35MainloopSm100TmaUmmaWarpSpecializedILi12ELi2ELi4ENS5_IJNS4_1CILi1EEESB_SB_EEEEENS5_IJNSA_ILi128EEESE_NSA_ILi64EEEEEENS_12float_e4m3_tENS5_IJlSB_lEEESH_SI_NS4_8TiledMMAINS4_8MMA_AtomIJNS4_10MMA_TraitsINS4_19SM100_MMA_F8F6F4_SSEJSH_SH_fSE_SE_NS4_17integral_constantINS4_4UMMA5MajorELSP_0EEESQ_NSN_INSO_7ScaleInELSR_0EEESS_EEEEEENS4_6LayoutISC_NS5_IJNSA_ILi0EEESW_SW_EEEEENS5_IJNS4_10UnderscoreESZ_SZ_EEEEENS4_13SM90_TMA_LOADENS4_14ComposedLayoutINS4_7SwizzleILi2ELi4ELi3EEENS4_18smem_ptr_flag_bitsILi8EEENSV_INS5_IJNSA_ILi8EEESF_EEENS5_IJSF_SB_EEEEEEEvNS4_8identityES12_S1C_vS1D_EENS_8epilogue10collective18CollectiveEpilogueINS1F_23Sm100TmaWarpSpecializedILi2ELi2ELi64ELb0ELb0EEEJSG_NS5_IJNSV_ISE_SB_EENSV_ISF_SB_EEEEESH_SI_SH_SI_NS1F_6fusion15FusionCallbacksIS1J_NS1N_17LinearCombinationISH_fSH_fLNS_15FloatRoundStyleE2EEESG_S1M_JEEENS4_5SM1004TMEM4LOAD26SM100_TMEM_LOAD_32dp32b64xES12_S1C_NS4_39AutoVectorizingCopyWithAssumedAlignmentILi128EEENS4_14SM90_TMA_STOREES1C_S1Y_S1Y_EEEvvEEEEvNT_6ParamsE --------------------------
	.section	.text._ZN7cutlass13device_kernelINS_4gemm6kernel13GemmUniversalIN4cute5tupleIJiiiiEEENS1_10collective13CollectiveMmaINS1_35MainloopSm100TmaUmmaWarpSpecializedILi12ELi2ELi4ENS5_IJNS4_1CILi1EEESB_SB_EEEEENS5_IJNSA_ILi128EEESE_NSA_ILi64EEEEEENS_12float_e4m3_tENS5_IJlSB_lEEESH_SI_NS4_8TiledMMAINS4_8MMA_AtomIJNS4_10MMA_TraitsINS4_19SM100_MMA_F8F6F4_SSEJSH_SH_fSE_SE_NS4_17integral_constantINS4_4UMMA5MajorELSP_0EEESQ_NSN_INSO_7ScaleInELSR_0EEESS_EEEEEENS4_6LayoutISC_NS5_IJNSA_ILi0EEESW_SW_EEEEENS5_IJNS4_10UnderscoreESZ_SZ_EEEEENS4_13SM90_TMA_LOADENS4_14ComposedLayoutINS4_7SwizzleILi2ELi4ELi3EEENS4_18smem_ptr_flag_bitsILi8EEENSV_INS5_IJNSA_ILi8EEESF_EEENS5_IJSF_SB_EEEEEEEvNS4_8identityES12_S1C_vS1D_EENS_8epilogue10collective18CollectiveEpilogueINS1F_23Sm100TmaWarpSpecializedILi2ELi2ELi64ELb0ELb0EEEJSG_NS5_IJNSV_ISE_SB_EENSV_ISF_SB_EEEEESH_SI_SH_SI_NS1F_6fusion15FusionCallbacksIS1J_NS1N_17LinearCombinationISH_fSH_fLNS_15FloatRoundStyleE2EEESG_S1M_JEEENS4_5SM1004TMEM4LOAD26SM100_TMEM_LOAD_32dp32b64xES12_S1C_NS4_39AutoVectorizingCopyWithAssumedAlignmentILi128EEENS4_14SM90_TMA_STOREES1C_S1Y_S1Y_EEEvvEEEEvNT_6ParamsE,"ax",@progbits
	.align	128
.text._ZN7cutlass13device_kernelINS_4gemm6kernel13GemmUniversalIN4cute5tupleIJiiiiEEENS1_10collective13CollectiveMmaINS1_35MainloopSm100TmaUmmaWarpSpecializedILi12ELi2ELi4ENS5_IJNS4_1CILi1EEESB_SB_EEEEENS5_IJNSA_ILi128EEESE_NSA_ILi64EEEEEENS_12float_e4m3_tENS5_IJlSB_lEEESH_SI_NS4_8TiledMMAINS4_8MMA_AtomIJNS4_10MMA_TraitsINS4_19SM100_MMA_F8F6F4_SSEJSH_SH_fSE_SE_NS4_17integral_constantINS4_4UMMA5MajorELSP_0EEESQ_NSN_INSO_7ScaleInELSR_0EEESS_EEEEEENS4_6LayoutISC_NS5_IJNSA_ILi0EEESW_SW_EEEEENS5_IJNS4_10UnderscoreESZ_SZ_EEEEENS4_13SM90_TMA_LOADENS4_14ComposedLayoutINS4_7SwizzleILi2ELi4ELi3EEENS4_18smem_ptr_flag_bitsILi8EEENSV_INS5_IJNSA_ILi8EEESF_EEENS5_IJSF_SB_EEEEEEEvNS4_8identityES12_S1C_vS1D_EENS_8epilogue10collective18CollectiveEpilogueINS1F_23Sm100TmaWarpSpecializedILi2ELi2ELi64ELb0ELb0EEEJSG_NS5_IJNSV_ISE_SB_EENSV_ISF_SB_EEEEESH_SI_SH_SI_NS1F_6fusion15FusionCallbacksIS1J_NS1N_17LinearCombinationISH_fSH_fLNS_15FloatRoundStyleE2EEESG_S1M_JEEENS4_5SM1004TMEM4LOAD26SM100_TMEM_LOAD_32dp32b64xES12_S1C_NS4_39AutoVectorizingCopyWithAssumedAlignmentILi128EEENS4_14SM90_TMA_STOREES1C_S1Y_S1Y_EEEvvEEEEvNT_6ParamsE:
        .type           _ZN7cutlass13device_kernelINS_4gemm6kernel13GemmUniversalIN4cute5tupleIJiiiiEEENS1_10collective13CollectiveMmaINS1_35MainloopSm100TmaUmmaWarpSpecializedILi12ELi2ELi4ENS5_IJNS4_1CILi1EEESB_SB_EEEEENS5_IJNSA_ILi128EEESE_NSA_ILi64EEEEEENS_12float_e4m3_tENS5_IJlSB_lEEESH_SI_NS4_8TiledMMAINS4_8MMA_AtomIJNS4_10MMA_TraitsINS4_19SM100_MMA_F8F6F4_SSEJSH_SH_fSE_SE_NS4_17integral_constantINS4_4UMMA5MajorELSP_0EEESQ_NSN_INSO_7ScaleInELSR_0EEESS_EEEEEENS4_6LayoutISC_NS5_IJNSA_ILi0EEESW_SW_EEEEENS5_IJNS4_10UnderscoreESZ_SZ_EEEEENS4_13SM90_TMA_LOADENS4_14ComposedLayoutINS4_7SwizzleILi2ELi4ELi3EEENS4_18smem_ptr_flag_bitsILi8EEENSV_INS5_IJNSA_ILi8EEESF_EEENS5_IJSF_SB_EEEEEEEvNS4_8identityES12_S1C_vS1D_EENS_8epilogue10collective18CollectiveEpilogueINS1F_23Sm100TmaWarpSpecializedILi2ELi2ELi64ELb0ELb0EEEJSG_NS5_IJNSV_ISE_SB_EENSV_ISF_SB_EEEEESH_SI_SH_SI_NS1F_6fusion15FusionCallbacksIS1J_NS1N_17LinearCombinationISH_fSH_fLNS_15FloatRoundStyleE2EEESG_S1M_JEEENS4_5SM1004TMEM4LOAD26SM100_TMEM_LOAD_32dp32b64xES12_S1C_NS4_39AutoVectorizingCopyWithAssumedAlignmentILi128EEENS4_14SM90_TMA_STOREES1C_S1Y_S1Y_EEEvvEEEEvNT_6ParamsE,@function
        .size           _ZN7cutlass13device_kernelINS_4gemm6kernel13GemmUniversalIN4cute5tupleIJiiiiEEENS1_10collective13CollectiveMmaINS1_35MainloopSm100TmaUmmaWarpSpecializedILi12ELi2ELi4ENS5_IJNS4_1CILi1EEESB_SB_EEEEENS5_IJNSA_ILi128EEESE_NSA_ILi64EEEEEENS_12float_e4m3_tENS5_IJlSB_lEEESH_SI_NS4_8TiledMMAINS4_8MMA_AtomIJNS4_10MMA_TraitsINS4_19SM100_MMA_F8F6F4_SSEJSH_SH_fSE_SE_NS4_17integral_constantINS4_4UMMA5MajorELSP_0EEESQ_NSN_INSO_7ScaleInELSR_0EEESS_EEEEEENS4_6LayoutISC_NS5_IJNSA_ILi0EEESW_SW_EEEEENS5_IJNS4_10UnderscoreESZ_SZ_EEEEENS4_13SM90_TMA_LOADENS4_14ComposedLayoutINS4_7SwizzleILi2ELi4ELi3EEENS4_18smem_ptr_flag_bitsILi8EEENSV_INS5_IJNSA_ILi8EEESF_EEENS5_IJSF_SB_EEEEEEEvNS4_8identityES12_S1C_vS1D_EENS_8epilogue10collective18CollectiveEpilogueINS1F_23Sm100TmaWarpSpecializedILi2ELi2ELi64ELb0ELb0EEEJSG_NS5_IJNSV_ISE_SB_EENSV_ISF_SB_EEEEESH_SI_SH_SI_NS1F_6fusion15FusionCallbacksIS1J_NS1N_17LinearCombinationISH_fSH_fLNS_15FloatRoundStyleE2EEESG_S1M_JEEENS4_5SM1004TMEM4LOAD26SM100_TMEM_LOAD_32dp32b64xES12_S1C_NS4_39AutoVectorizingCopyWithAssumedAlignmentILi128EEENS4_14SM90_TMA_STOREES1C_S1Y_S1Y_EEEvvEEEEvNT_6ParamsE,(.L_x_168 - _ZN7cutlass13device_kernelINS_4gemm6kernel13GemmUniversalIN4cute5tupleIJiiiiEEENS1_10collective13CollectiveMmaINS1_35MainloopSm100TmaUmmaWarpSpecializedILi12ELi2ELi4ENS5_IJNS4_1CILi1EEESB_SB_EEEEENS5_IJNSA_ILi128EEESE_NSA_ILi64EEEEEENS_12float_e4m3_tENS5_IJlSB_lEEESH_SI_NS4_8TiledMMAINS4_8MMA_AtomIJNS4_10MMA_TraitsINS4_19SM100_MMA_F8F6F4_SSEJSH_SH_fSE_SE_NS4_17integral_constantINS4_4UMMA5MajorELSP_0EEESQ_NSN_INSO_7ScaleInELSR_0EEESS_EEEEEENS4_6LayoutISC_NS5_IJNSA_ILi0EEESW_SW_EEEEENS5_IJNS4_10UnderscoreESZ_SZ_EEEEENS4_13SM90_TMA_LOADENS4_14ComposedLayoutINS4_7SwizzleILi2ELi4ELi3EEENS4_18smem_ptr_flag_bitsILi8EEENSV_INS5_IJNSA_ILi8EEESF_EEENS5_IJSF_SB_EEEEEEEvNS4_8identityES12_S1C_vS1D_EENS_8epilogue10collective18CollectiveEpilogueINS1F_23Sm100TmaWarpSpecializedILi2ELi2ELi64ELb0ELb0EEEJSG_NS5_IJNSV_ISE_SB_EENSV_ISF_SB_EEEEESH_SI_SH_SI_NS1F_6fusion15FusionCallbacksIS1J_NS1N_17LinearCombinationISH_fSH_fLNS_15FloatRoundStyleE2EEESG_S1M_JEEENS4_5SM1004TMEM4LOAD26SM100_TMEM_LOAD_32dp32b64xES12_S1C_NS4_39AutoVectorizingCopyWithAssumedAlignmentILi128EEENS4_14SM90_TMA_STOREES1C_S1Y_S1Y_EEEvvEEEEvNT_6ParamsE)
        .other          _ZN7cutlass13device_kernelINS_4gemm6kernel13GemmUniversalIN4cute5tupleIJiiiiEEENS1_10collective13CollectiveMmaINS1_35MainloopSm100TmaUmmaWarpSpecializedILi12ELi2ELi4ENS5_IJNS4_1CILi1EEESB_SB_EEEEENS5_IJNSA_ILi128EEESE_NSA_ILi64EEEEEENS_12float_e4m3_tENS5_IJlSB_lEEESH_SI_NS4_8TiledMMAINS4_8MMA_AtomIJNS4_10MMA_TraitsINS4_19SM100_MMA_F8F6F4_SSEJSH_SH_fSE_SE_NS4_17integral_constantINS4_4UMMA5MajorELSP_0EEESQ_NSN_INSO_7ScaleInELSR_0EEESS_EEEEEENS4_6LayoutISC_NS5_IJNSA_ILi0EEESW_SW_EEEEENS5_IJNS4_10UnderscoreESZ_SZ_EEEEENS4_13SM90_TMA_LOADENS4_14ComposedLayoutINS4_7SwizzleILi2ELi4ELi3EEENS4_18smem_ptr_flag_bitsILi8EEENSV_INS5_IJNSA_ILi8EEESF_EEENS5_IJSF_SB_EEEEEEEvNS4_8identityES12_S1C_vS1D_EENS_8epilogue10collective18CollectiveEpilogueINS1F_23Sm100TmaWarpSpecializedILi2ELi2ELi64ELb0ELb0EEEJSG_NS5_IJNSV_ISE_SB_EENSV_ISF_SB_EEEEESH_SI_SH_SI_NS1F_6fusion15FusionCallbacksIS1J_NS1N_17LinearCombinationISH_fSH_fLNS_15FloatRoundStyleE2EEESG_S1M_JEEENS4_5SM1004TMEM4LOAD26SM100_TMEM_LOAD_32dp32b64xES12_S1C_NS4_39AutoVectorizingCopyWithAssumedAlignmentILi128EEENS4_14SM90_TMA_STOREES1C_S1Y_S1Y_EEEvvEEEEvNT_6ParamsE,@"STO_CUDA_ENTRY STV_DEFAULT"
_ZN7cutlass13device_kernelINS_4gemm6kernel13GemmUniversalIN4cute5tupleIJiiiiEEENS1_10collective13CollectiveMmaINS1_35MainloopSm100TmaUmmaWarpSpecializedILi12ELi2ELi4ENS5_IJNS4_1CILi1EEESB_SB_EEEEENS5_IJNSA_ILi128EEESE_NSA_ILi64EEEEEENS_12float_e4m3_tENS5_IJlSB_lEEESH_SI_NS4_8TiledMMAINS4_8MMA_AtomIJNS4_10MMA_TraitsINS4_19SM100_MMA_F8F6F4_SSEJSH_SH_fSE_SE_NS4_17integral_constantINS4_4UMMA5MajorELSP_0EEESQ_NSN_INSO_7ScaleInELSR_0EEESS_EEEEEENS4_6LayoutISC_NS5_IJNSA_ILi0EEESW_SW_EEEEENS5_IJNS4_10UnderscoreESZ_SZ_EEEEENS4_13SM90_TMA_LOADENS4_14ComposedLayoutINS4_7SwizzleILi2ELi4ELi3EEENS4_18smem_ptr_flag_bitsILi8EEENSV_INS5_IJNSA_ILi8EEESF_EEENS5_IJSF_SB_EEEEEEEvNS4_8identityES12_S1C_vS1D_EENS_8epilogue10collective18CollectiveEpilogueINS1F_23Sm100TmaWarpSpecializedILi2ELi2ELi64ELb0ELb0EEEJSG_NS5_IJNSV_ISE_SB_EENSV_ISF_SB_EEEEESH_SI_SH_SI_NS1F_6fusion15FusionCallbacksIS1J_NS1N_17LinearCombinationISH_fSH_fLNS_15FloatRoundStyleE2EEESG_S1M_JEEENS4_5SM1004TMEM4LOAD26SM100_TMEM_LOAD_32dp32b64xES12_S1C_NS4_39AutoVectorizingCopyWithAssumedAlignmentILi128EEENS4_14SM90_TMA_STOREES1C_S1Y_S1Y_EEEvvEEEEvNT_6ParamsE:
[----:B------:R-:W1:Y:S01]  /*0000*/  LDC R1, c[0x0][0x37c] ;  /* 0x0000df00ff017b82 */ /* 0x000e620000000800 */
[----:B------:R-:W2:Y:S01]  /*0010*/  S2R R189, SR_TID.X ;  /* 0x0000000000bd7919 */ /* 0x000ea20000002100 */
[----:B------:R-:W3:Y:S01]  /*0020*/  LDCU.64 UR4, c[0x0][0x890] ;  /* 0x00011200ff0477ac */ /* 0x000ee20008000a00 */
[----:B------:R-:W-:Y:S02]  /*0030*/  PRMT R171, RZ, 0x7610, R171 ;  /* 0x00007610ffab7816 */ /* 0x000fe400000000ab */
[----:B------:R-:W-:Y:S01]  /*0040*/  ELECT P5, URZ, PT ;  /* 0x0000000000ff782f */ /* 0x000fe200038a0000 */
[----:B------:R-:W4:Y:S01]  /*0050*/  LDCU.64 UR46, c[0x0][0x358] ;  /* 0x00006b00ff2e77ac */ /* 0x000f220008000a00 */
[----:B---3--:R-:W-:-:S04]  /*0060*/  UISETP.NE.U32.AND UP0, UPT, UR4, URZ, UPT ;  /* 0x000000ff0400728c */ /* 0x008fc8000bf05070 */
[----:B------:R-:W-:Y:S01]  /*0070*/  UISETP.NE.AND.EX UP0, UPT, UR5, URZ, UPT, UP0 ;  /* 0x000000ff0500728c */ /* 0x000fe2000bf05300 */
[----:B--2---:R-:W-:-:S05]  /*0080*/  SHF.R.U32.HI R173, RZ, 0x5, R189 ;  /* 0x00000005ffad7819 */ /* 0x004fca00000116bd */
[----:B------:R-:W2:Y:S02]  /*0090*/  SHFL.IDX PT, R0, R173, RZ, 0x1f ;  /* 0x00001fffad007589 */ /* 0x000ea400000e0000 */
[----:B--2---:R-:W-:Y:S01]  /*00a0*/  R2UR UR8, R0 ;  /* 0x00000000000872ca */ /* 0x004fe200000e0000 */
[----:B-1--4-:R-:W-:-:S14]  /*00b0*/  BRA.U UP0, `(.L_x_0) ;  /* 0x00000001002c7547 */ /* 0x012fdc000b800000 */
[----:B------:R-:W1:Y:S02]  /*00c0*/  LDCU.64 UR6, c[0x0][0x888] ;  /* 0x00011100ff0677ac */ /* 0x000e640008000a00 */
[----:B-1----:R-:W-:-:S04]  /*00d0*/  UISETP.NE.U32.AND UP0, UPT, UR6, URZ, UPT ;  /* 0x000000ff0600728c */ /* 0x002fc8000bf05070 */
[----:B------:R-:W-:-:S09]  /*00e0*/  UISETP.NE.AND.EX UP0, UPT, UR7, URZ, UPT, UP0 ;  /* 0x000000ff0700728c */ /* 0x000fd2000bf05300 */
[----:B------:R-:W-:Y:S05]  /*00f0*/  BRA.U !UP0, `(.L_x_1) ;  /* 0x0000000108107547 */ /* 0x000fea000b800000 */
[----:B------:R-:W1:Y:S02]  /*0100*/  LDC.64 R2, c[0x0][0x888] ;  /* 0x00022200ff027b82 */ /* 0x000e640000000a00 */
[----:B-1----:R1:W5:Y:S01]  /*0110*/  LDG.E R81, desc[UR46][R2.64] ;  /* 0x0000002e02517981 */ /* 0x002362000c1e1900 */
[----:B------:R-:W-:Y:S01]  /*0120*/  HFMA2 R171, -RZ, RZ, 0, 5.9604644775390625e-08 ;  /* 0x00000001ffab7431 */ /* 0x000fe200000001ff */
[----:B------:R-:W-:Y:S05]  /*0130*/  BRA `(.L_x_0) ;  /* 0x00000000000c7947 */ /* 0x000fea0003800000 */
.L_x_1:
[----:B------:R-:W1:Y:S01]  /*0140*/  LDCU UR6, c[0x0][0x880] ;  /* 0x00011000ff0677ac */ /* 0x000e620008000800 */
[----:B------:R-:W-:Y:S01]  /*0150*/  HFMA2 R171, -RZ, RZ, 0, 5.9604644775390625e-08 ;  /* 0x00000001ffab7431 */ /* 0x000fe200000001ff */
[----:B-1----:R-:W-:-:S07]  /*0160*/  MOV R81, UR6 ;  /* 0x0000000600517c02 */ /* 0x002fce0008000f00 */
.L_x_0:
[----:B------:R-:W2:Y:S02]  /*0170*/  LDCU.64 UR6, c[0x0][0x8b0] ;  /* 0x00011600ff0677ac */ /* 0x000ea40008000a00 */
[----:B--2---:R-:W-:-:S04]  /*0180*/  UISETP.NE.U32.AND UP0, UPT, UR6, URZ, UPT ;  /* 0x000000ff0600728c */ /* 0x004fc8000bf05070 */
[----:B------:R-:W-:-:S09]  /*0190*/  UISETP.NE.AND.EX UP0, UPT, UR7, URZ, UPT, UP0 ;  /* 0x000000ff0700728c */ /* 0x000fd2000bf05300 */
[----:B------:R-:W-:Y:S05]  /*01a0*/  BRA.U UP0, `(.L_x_2) ;  /* 0x0000000100247547 */ /* 0x000fea000b800000 */
[----:B------:R-:W2:Y:S02]  /*01b0*/  LDCU.64 UR6, c[0x0][0x8a8] ;  /* 0x00011500ff0677ac */ /* 0x000ea40008000a00 */
[----:B--2---:R-:W-:-:S04]  /*01c0*/  UISETP.NE.U32.AND UP0, UPT, UR6, URZ, UPT ;  /* 0x000000ff0600728c */ /* 0x004fc8000bf05070 */
[----:B------:R-:W-:-:S09]  /*01d0*/  UISETP.NE.AND.EX UP0, UPT, UR7, URZ, UPT, UP0 ;  /* 0x000000ff0700728c */ /* 0x000fd2000bf05300 */
[----:B------:R-:W-:Y:S05]  /*01e0*/  BRA.U !UP0, `(.L_x_3) ;  /* 0x00000001080c7547 */ /* 0x000fea000b800000 */
[----:B------:R-:W2:Y:S02]  /*01f0*/  LDC.64 R78, c[0x0][0x8a8] ;  /* 0x00022a00ff4e7b82 */ /* 0x000ea40000000a00 */
[----:B--2---:R2:W5:Y:S01]  /*0200*/  LDG.E R78, desc[UR46][R78.64] ;  /* 0x0000002e4e4e7981 */ /* 0x004562000c1e1900 */
[----:B------:R-:W-:Y:S05]  /*0210*/  BRA `(.L_x_2) ;  /* 0x0000000000087947 */ /* 0x000fea0003800000 */
.L_x_3:
[----:B------:R-:W2:Y:S02]  /*0220*/  LDCU UR6, c[0x0][0x8a0] ;  /* 0x00011400ff0677ac */ /* 0x000ea40008000800 */
[----:B--2---:R-:W-:Y:S02]  /*0230*/  MOV R78, UR6 ;  /* 0x00000006004e7c02 */ /* 0x004fe40008000f00 */
.L_x_2:
[----:B------:R-:W-:Y:S01]  /*0240*/  IMAD.U32 R0, RZ, RZ, UR8 ;  /* 0x00000008ff007e24 */ /* 0x000fe2000f8e00ff */
[----:B------:R-:W-:Y:S04]  /*0250*/  BSSY.RECONVERGENT B0, `(.L_x_4) ;  /* 0x000000c000007945 */ /* 0x000fe80003800200 */
[C---:B------:R-:W-:Y:S02]  /*0260*/  ISETP.NE.OR P1, PT, R0.reuse, 0x1, !P5 ;  /* 0x000000010000780c */ /* 0x040fe40006f25670 */
[----:B------:R-:W-:-:S11]  /*0270*/  ISETP.NE.OR P0, PT, R0, 0x3, !P5 ;  /* 0x000000030000780c */ /* 0x000fd60006f05670 */
[----:B------:R-:W-:Y:S05]  /*0280*/  @P1 BRA `(.L_x_5) ;  /* 0x0000000000201947 */ /* 0x000fea0003800000 */
[----:B------:R-:W3:Y:S02]  /*0290*/  LDCU.64 UR6, c[0x0][0x348] ;  /* 0x00006900ff0677ac */ /* 0x000ee40008000a00 */
[----:B---3--:R-:W-:Y:S02]  /*02a0*/  UIADD3 UR10, UP1, UPT, UR6, 0x80, URZ ;  /* 0x00000080060a7890 */ /* 0x008fe4000ff3e0ff */
[----:B------:R-:W-:Y:S02]  /*02b0*/  UIADD3 UR6, UP0, UPT, UR6, 0x180, URZ ;  /* 0x0000018006067890 */ /* 0x000fe4000ff1e0ff */
[----:B------:R-:W-:Y:S02]  /*02c0*/  UIADD3.X UR11, UPT, UPT, URZ, UR7, URZ, UP1, !UPT ;  /* 0x00000007ff0b7290 */ /* 0x000fe40008ffe4ff */
[----:B------:R-:W-:-:S07]  /*02d0*/  UIADD3.X UR7, UPT, UPT, URZ, UR7, URZ, UP0, !UPT ;  /* 0x00000007ff077290 */ /* 0x000fce00087fe4ff */
[----:B------:R3:W-:Y:S02]  /*02e0*/  UTMACCTL.PF [UR10] ;  /* 0x000000000a0079b9 */ /* 0x0007e40008040000 */
[----:B------:R3:W-:Y:S02]  /*02f0*/  UTMACCTL.PF [UR6] ;  /* 0x00000000060079b9 */ /* 0x0007e40008040000 */
[----:B---3--:R-:W-:Y:S01]  /*0300*/  NOP ;  /* 0x0000000000007918 */ /* 0x008fe20000000000 */
.L_x_5:
[----:B------:R-:W-:Y:S05]  /*0310*/  BSYNC.RECONVERGENT B0 ;  /* 0x0000000000007941 */ /* 0x000fea0003800200 */
.L_x_4:
[----:B------:R-:W-:Y:S04]  /*0320*/  BSSY.RECONVERGENT B0, `(.L_x_6) ;  /* 0x000000a000007945 */ /* 0x000fe80003800200 */
        /* <DEDUP_REMOVED lines=9> */
.L_x_7:
[----:B------:R-:W-:Y:S05]  /*03c0*/  BSYNC.RECONVERGENT B0 ;  /* 0x0000000000007941 */ /* 0x000fea0003800200 */
.L_x_6:
[----:B------:R-:W3:Y:S01]  /*03d0*/  LDCU.64 UR6, c[0x0][0x888] ;  /* 0x00011100ff0677ac */ /* 0x000ee20008000a00 */
[----:B------:R-:W-:Y:S02]  /*03e0*/  UISETP.EQ.U32.AND UP1, UPT, UR4, URZ, UPT ;  /* 0x000000ff0400728c */ /* 0x000fe4000bf22070 */
[----:B------:R-:W-:Y:S02]  /*03f0*/  UPLOP3.LUT UP2, UPT, UPT, UPT, UPT, 0x80, 0x8 ;  /* 0x000000000008789c */ /* 0x000fe40003f4f070 */
[----:B---3--:R-:W-:-:S04]  /*0400*/  UISETP.NE.U32.AND UP0, UPT, UR6, URZ, UPT ;  /* 0x000000ff0600728c */ /* 0x008fc8000bf05070 */
[----:B------:R-:W-:-:S04]  /*0410*/  UISETP.NE.AND.EX UP0, UPT, UR7, URZ, UPT, UP0 ;  /* 0x000000ff0700728c */ /* 0x000fc8000bf05300 */
[----:B------:R-:W-:-:S04]  /*0420*/  UISETP.EQ.OR.EX UP3, UPT, UR5, URZ, !UP0, UP1 ;  /* 0x000000ff0500728c */ /* 0x000fc8000c762710 */
[----:B------:R-:W-:-:S05]  /*0430*/  UP2UR UR50, UPR, URZ, 0x8 ;  /* 0x00000008ff327883 */ /* 0x000fca0008000000 */
[----:B------:R-:W-:Y:S07]  /*0440*/  BRA.U !UP3, `(.L_x_8) ;  /* 0x000000010b207547 */ /* 0x000fee000b800000 */
[----:B------:R-:W-:Y:S01]  /*0450*/  UISETP.NE.U32.AND UP2, UPT, UR4, URZ, UPT ;  /* 0x000000ff0400728c */ /* 0x000fe2000bf45070 */
[----:B-----5:R-:W-:Y:S01]  /*0460*/  FSETP.NEU.AND P0, PT, R81, RZ, PT ;  /* 0x000000ff5100720b */ /* 0x020fe20003f0d000 */
[----:B------:R-:W-:Y:S02]  /*0470*/  USEL UR4, URZ, 0xffffffff, UP0 ;  /* 0xffffffffff047887 */ /* 0x000fe40008000000 */
[----:B------:R-:W-:-:S10]  /*0480*/  UISETP.NE.AND.EX UP2, UPT, UR5, URZ, UPT, UP2 ;  /* 0x000000ff0500728c */ /* 0x000fd4000bf45320 */
[----:B------:R-:W-:Y:S01]  /*0490*/  VOTEU.ANY UP1, P0 ;  /* 0x0000000000ff7886 */ /* 0x000fe20000020100 */
[----:B------:R-:W-:-:S04]  /*04a0*/  @!UP2 USEL UR4, URZ, 0xffffffff, UP1 ;  /* 0xffffffffff04a887 */ /* 0x000fc80008800000 */
[----:B------:R-:W-:-:S04]  /*04b0*/  ULOP3.LUT UR4, UR4, 0x1, URZ, 0xc0, !UPT ;  /* 0x0000000104047892 */ /* 0x000fc8000f8ec0ff */
[----:B------:R-:W-:-:S11]  /*04c0*/  UISETP.NE.U32.AND UP2, UPT, UR4, 0x1, UPT ;  /* 0x000000010400788c */ /* 0x000fd6000bf45070 */
.L_x_8:
[----:B-1----:R-:W1:Y:S01]  /*04d0*/  SHFL.IDX PT, R2, R173, RZ, 0x1f ;  /* 0x00001fffad027589 */ /* 0x002e6200000e0000 */
[----:B------:R-:W-:-:S04]  /*04e0*/  UISETP.NE.AND UP1, UPT, UR8, 0x2, UPT ;  /* 0x000000020800788c */ /* 0x000fc8000bf25270 */
[----:B------:R-:W-:Y:S01]  /*04f0*/  USEL UR6, URZ, 0x1, UP1 ;  /* 0x00000001ff067887 */ /* 0x000fe20008800000 */
[----:B-1----:R-:W-:-:S13]  /*0500*/  ISETP.NE.AND P0, PT, R2, RZ, PT ;  /* 0x000000ff0200720c */ /* 0x002fda0003f05270 */
[----:B------:R-:W-:Y:S05]  /*0510*/  @P0 BRA `(.L_x_9) ;  /* 0x0000000000940947 */ /* 0x000fea0003800000 */
[----:B------:R-:W-:Y:S01]  /*0520*/  ELECT P0, URZ, PT ;  /* 0x0000000000ff782f */ /* 0x000fe20003800000 */
[----:B------:R-:W-:-:S12]  /*0530*/  BSSY.RECONVERGENT B0, `(.L_x_9) ;  /* 0x0000023000007945 */ /* 0x000fd80003800200 */
[----:B------:R-:W-:Y:S05]  /*0540*/  @!P0 BRA `(.L_x_10) ;  /* 0x0000000000848947 */ /* 0x000fea0003800000 */
[----:B------:R-:W1:Y:S01]  /*0550*/  S2UR UR5, SR_CgaCtaId ;  /* 0x00000000000579c3 */ /* 0x000e620000008800 */
[----:B------:R-:W-:Y:S01]  /*0560*/  UMOV UR7, 0x400 ;  /* 0x0000040000077882 */ /* 0x000fe20000000000 */
[----:B------:R-:W-:Y:S02]  /*0570*/  UMOV UR4, 0x1 ;  /* 0x0000000100047882 */ /* 0x000fe40000000000 */
[----:B------:R-:W-:-:S04]  /*0580*/  UIADD3 UR10, UPT, UPT, -UR4, 0x100000, URZ ;  /* 0x00100000040a7890 */ /* 0x000fc8000fffe1ff */
[----:B------:R-:W-:Y:S02]  /*0590*/  USHF.L.U32 UR11, UR10, 0xb, URZ ;  /* 0x0000000b0a0b7899 */ /* 0x000fe400080006ff */
[----:B------:R-:W-:Y:S02]  /*05a0*/  USHF.L.U32 UR10, UR10, 0x1, URZ ;  /* 0x000000010a0a7899 */ /* 0x000fe400080006ff */
[----:B-1----:R-:W-:Y:S01]  /*05b0*/  ULEA UR5, UR5, UR7, 0x18 ;  /* 0x0000000705057291 */ /* 0x002fe2000f8ec0ff */
[----:B------:R-:W1:Y:S11]  /*05c0*/  FENCE.VIEW.ASYNC.S ;  /* 0x00000000000073c6 */ /* 0x000e760000000000 */
[----:B-1----:R1:W3:Y:S01]  /*05d0*/  SYNCS.EXCH.64 URZ, [UR5], UR10 ;  /* 0x0000000a05ff75b2 */ /* 0x0022e20008000100 */
[----:B------:R1:W4:Y:S01]  /*05e0*/  SYNCS.EXCH.64 URZ, [UR5+0x60], UR10 ;  /* 0x0000600a05ff75b2 */ /* 0x0003220008000100 */
[----:B------:R1:W1:Y:S01]  /*05f0*/  SYNCS.EXCH.64 URZ, [UR5+0x8], UR10 ;  /* 0x0000080a05ff75b2 */ /* 0x0002620008000100 */
        /* <DEDUP_REMOVED lines=21> */
[----:B---3--:R-:W-:Y:S01]  /*0750*/  NOP ;  /* 0x0000000000007918 */ /* 0x008fe20000000000 */
.L_x_10:
[----:B-1----:R-:W-:Y:S05]  /*0760*/  BSYNC.RECONVERGENT B0 ;  /* 0x0000000000007941 */ /* 0x002fea0003800200 */
.L_x_9:
[----:B------:R-:W1:Y:S01]  /*0770*/  SHFL.IDX PT, R2, R173, RZ, 0x1f ;  /* 0x00001fffad027589 */ /* 0x000e6200000e0000 */
[----:B------:R-:W-:Y:S01]  /*0780*/  NOP ;  /* 0x0000000000007918 */ /* 0x000fe20000000000 */
[----:B-1----:R-:W-:-:S13]  /*0790*/  ISETP.NE.AND P0, PT, R2, 0x1, PT ;  /* 0x000000010200780c */ /* 0x002fda0003f05270 */
[----:B------:R-:W-:Y:S05]  /*07a0*/  @P0 BRA `(.L_x_11) ;  /* 0x0000000000480947 */ /* 0x000fea0003800000 */
[----:B------:R-:W1:Y:S01]  /*07b0*/  S2UR UR7, SR_CgaCtaId ;  /* 0x00000000000779c3 */ /* 0x000e620000008800 */
[----:B------:R-:W-:Y:S01]  /*07c0*/  UMOV UR9, 0x400 ;  /* 0x0000040000097882 */ /* 0x000fe20000000000 */
[----:B------:R-:W-:Y:S01]  /*07d0*/  UMOV UR5, 0x20 ;  /* 0x0000002000057882 */ /* 0x000fe20000000000 */
[----:B------:R-:W-:Y:S01]  /*07e0*/  UMOV UR4, 0x80 ;  /* 0x0000008000047882 */ /* 0x000fe20000000000 */
[----:B------:R-:W-:-:S04]  /*07f0*/  UIADD3 UR10, UPT, UPT, -UR5, 0x100000, URZ ;  /* 0x00100000050a7890 */ /* 0x000fc8000fffe1ff */
[----:B------:R-:W-:Y:S02]  /*0800*/  USHF.L.U32 UR11, UR10, 0xb, URZ ;  /* 0x0000000b0a0b7899 */ /* 0x000fe400080006ff */
[----:B------:R-:W-:Y:S02]  /*0810*/  USHF.L.U32 UR10, UR10, 0x1, URZ ;  /* 0x000000010a0a7899 */ /* 0x000fe400080006ff */
[----:B------:R-:W-:-:S04]  /*0820*/  UIADD3 UR4, UPT, UPT, -UR4, 0x100000, URZ ;  /* 0x0010000004047890 */ /* 0x000fc8000fffe1ff */
[----:B------:R-:W-:Y:S02]  /*0830*/  USHF.L.U32 UR5, UR4, 0xb, URZ ;  /* 0x0000000b04057899 */ /* 0x000fe400080006ff */
[----:B------:R-:W-:Y:S01]  /*0840*/  USHF.L.U32 UR4, UR4, 0x1, URZ ;  /* 0x0000000104047899 */ /* 0x000fe200080006ff */
[----:B------:R-:W-:Y:S01]  /*0850*/  ELECT P0, URZ, PT ;  /* 0x0000000000ff782f */ /* 0x000fe20003800000 */
[----:B-1----:R-:W-:Y:S01]  /*0860*/  ULEA UR7, UR7, UR9, 0x18 ;  /* 0x0000000907077291 */ /* 0x002fe2000f8ec0ff */
[----:B------:R-:W1:Y:S11]  /*0870*/  FENCE.VIEW.ASYNC.S ;  /* 0x00000000000073c6 */ /* 0x000e760000000000 */
[----:B-1----:R1:W3:Y:S01]  /*0880*/  SYNCS.EXCH.64 URZ, [UR7+0xc0], UR10 ;  /* 0x0000c00a07ff75b2 */ /* 0x0022e20008000100 */
[----:B------:R1:W1:Y:S01]  /*0890*/  SYNCS.EXCH.64 URZ, [UR7+0xd0], UR4 ;  /* 0x0000d00407ff75b2 */ /* 0x0002620008000100 */
[----:B------:R1:W1:Y:S01]  /*08a0*/  SYNCS.EXCH.64 URZ, [UR7+0xc8], UR10 ;  /* 0x0000c80a07ff75b2 */ /* 0x0002620008000100 */
[----:B------:R1:W1:Y:S01]  /*08b0*/  SYNCS.EXCH.64 URZ, [UR7+0xd8], UR4 ;  /* 0x0000d80407ff75b2 */ /* 0x0002620008000100 */
[----:B------:R-:W-:Y:S01]  /*08c0*/  NOP ;  /* 0x0000000000007918 */ /* 0x000fe20000000000 */
.L_x_11:
[----:B------:R-:W2:Y:S01]  /*08d0*/  SHFL.IDX PT, R2, R173, RZ, 0x1f ;  /* 0x00001fffad027589 */ /* 0x000ea200000e0000 */
[----:B------:R-:W-:Y:S01]  /*08e0*/  NOP ;  /* 0x0000000000007918 */ /* 0x000fe20000000000 */
[----:B--2---:R-:W-:-:S13]  /*08f0*/  ISETP.NE.AND P0, PT, R2, 0x3, PT ;  /* 0x000000030200780c */ /* 0x004fda0003f05270 */
[----:B------:R-:W-:Y:S05]  /*0900*/  @P0 BRA `(.L_x_12) ;  /* 0x0000000000300947 */ /* 0x000fea0003800000 */
[----:B-1----:R-:W1:Y:S01]  /*0910*/  S2UR UR5, SR_CgaCtaId ;  /* 0x00000000000579c3 */ /* 0x002e620000008800 */
[----:B------:R-:W-:Y:S01]  /*0920*/  UMOV UR7, 0x400 ;  /* 0x0000040000077882 */ /* 0x000fe20000000000 */
[----:B------:R-:W-:Y:S01]  /*0930*/  UMOV UR4, 0x20 ;  /* 0x0000002000047882 */ /* 0x000fe20000000000 */
[----:B------:R-:W-:Y:S01]  /*0940*/  ELECT P0, URZ, PT ;  /* 0x0000000000ff782f */ /* 0x000fe20003800000 */
[----:B------:R-:W-:-:S04]  /*0950*/  UIADD3 UR10, UPT, UPT, -UR4, 0x100000, URZ ;  /* 0x00100000040a7890 */ /* 0x000fc8000fffe1ff */
[----:B------:R-:W-:Y:S02]  /*0960*/  USHF.L.U32 UR11, UR10, 0xb, URZ ;  /* 0x0000000b0a0b7899 */ /* 0x000fe400080006ff */
[----:B------:R-:W-:Y:S02]  /*0970*/  USHF.L.U32 UR10, UR10, 0x1, URZ ;  /* 0x000000010a0a7899 */ /* 0x000fe400080006ff */
[----:B-1----:R-:W-:Y:S01]  /*0980*/  ULEA UR5, UR5, UR7, 0x18 ;  /* 0x0000000705057291 */ /* 0x002fe2000f8ec0ff */
[----:B------:R-:W1:Y:S11]  /*0990*/  FENCE.VIEW.ASYNC.S ;  /* 0x00000000000073c6 */ /* 0x000e760000000000 */
[----:B-1----:R2:W1:Y:S01]  /*09a0*/  SYNCS.EXCH.64 URZ, [UR5+0xe0], UR10 ;  /* 0x0000e00a05ff75b2 */ /* 0x0024620008000100 */
[----:B------:R2:W1:Y:S02]  /*09b0*/  SYNCS.EXCH.64 URZ, [UR5+0xe8], UR10 ;  /* 0x0000e80a05ff75b2 */ /* 0x0004640008000100 */
[----:B--2---:R-:W-:Y:S01]  /*09c0*/  NOP ;  /* 0x0000000000007918 */ /* 0x004fe20000000000 */
.L_x_12:
[----:B------:R-:W2:Y:S01]  /*09d0*/  SHFL.IDX PT, R2, R173, RZ, 0x1f ;  /* 0x00001fffad027589 */ /* 0x000ea200000e0000 */
[----:B------:R-:W-:Y:S01]  /*09e0*/  NOP ;  /* 0x0000000000007918 */ /* 0x000fe20000000000 */
[----:B--2---:R-:W-:-:S13]  /*09f0*/  ISETP.NE.AND P0, PT, R2, 0x4, PT ;  /* 0x000000040200780c */ /* 0x004fda0003f05270 */
[----:B------:R-:W-:Y:S05]  /*0a00*/  @P0 BRA `(.L_x_13) ;  /* 0x00000000004c0947 */ /* 0x000fea0003800000 */
[----:B-1----:R-:W1:Y:S01]  /*0a10*/  S2UR UR5, SR_CgaCtaId ;  /* 0x00000000000579c3 */ /* 0x002e620000008800 */
[----:B------:R-:W-:Y:S01]  /*0a20*/  UMOV UR9, 0x100 ;  /* 0x0000010000097882 */ /* 0x000fe20000000000 */
[----:B------:R-:W-:Y:S01]  /*0a30*/  UMOV UR7, 0x400 ;  /* 0x0000040000077882 */ /* 0x000fe20000000000 */
[----:B------:R-:W-:Y:S01]  /*0a40*/  USEL UR9, UR9, 0xe0, UP2 ;  /* 0x000000e009097887 */ /* 0x000fe20009000000 */
[----:B------:R-:W-:Y:S01]  /*0a50*/  UMOV UR4, 0x1 ;  /* 0x0000000100047882 */ /* 0x000fe20000000000 */
[----:B------:R-:W-:Y:S01]  /*0a60*/  ELECT P0, URZ, PT ;  /* 0x0000000000ff782f */ /* 0x000fe20003800000 */
[----:B------:R-:W-:-:S04]  /*0a70*/  UIADD3 UR10, UPT, UPT, -UR4, 0x100000, URZ ;  /* 0x00100000040a7890 */ /* 0x000fc8000fffe1ff */
[----:B------:R-:W-:Y:S02]  /*0a80*/  USHF.L.U32 UR11, UR10, 0xb, URZ ;  /* 0x0000000b0a0b7899 */ /* 0x000fe400080006ff */
[----:B------:R-:W-:Y:S02]  /*0a90*/  USHF.L.U32 UR10, UR10, 0x1, URZ ;  /* 0x000000010a0a7899 */ /* 0x000fe400080006ff */
[----:B------:R-:W-:-:S04]  /*0aa0*/  UIADD3 UR12, UPT, UPT, -UR9, 0x100000, URZ ;  /* 0x00100000090c7890 */ /* 0x000fc8000fffe1ff */
[----:B------:R-:W-:Y:S02]  /*0ab0*/  USHF.L.U32 UR13, UR12, 0xb, URZ ;  /* 0x0000000b0c0d7899 */ /* 0x000fe400080006ff */
[----:B------:R-:W-:Y:S02]  /*0ac0*/  USHF.L.U32 UR12, UR12, 0x1, URZ ;  /* 0x000000010c0c7899 */ /* 0x000fe400080006ff */
[----:B-1----:R-:W-:Y:S01]  /*0ad0*/  ULEA UR5, UR5, UR7, 0x18 ;  /* 0x0000000705057291 */ /* 0x002fe2000f8ec0ff */
[----:B------:R-:W1:Y:S11]  /*0ae0*/  FENCE.VIEW.ASYNC.S ;  /* 0x00000000000073c6 */ /* 0x000e760000000000 */
[----:B-1----:R2:W1:Y:S01]  /*0af0*/  SYNCS.EXCH.64 URZ, [UR5+0xf0], UR10 ;  /* 0x0000f00a05ff75b2 */ /* 0x0024620008000100 */
[----:B------:R2:W1:Y:S01]  /*0b00*/  SYNCS.EXCH.64 URZ, [UR5+0x100], UR12 ;  /* 0x0001000c05ff75b2 */ /* 0x0004620008000100 */
[----:B------:R2:W1:Y:S01]  /*0b10*/  SYNCS.EXCH.64 URZ, [UR5+0xf8], UR10 ;  /* 0x0000f80a05ff75b2 */ /* 0x0004620008000100 */
[----:B------:R2:W1:Y:S02]  /*0b20*/  SYNCS.EXCH.64 URZ, [UR5+0x108], UR12 ;  /* 0x0001080c05ff75b2 */ /* 0x0004640008000100 */
[----:B--2---:R-:W-:Y:S01]  /*0b30*/  NOP ;  /* 0x0000000000007918 */ /* 0x004fe20000000000 */
.L_x_13:
[----:B------:R-:W2:Y:S01]  /*0b40*/  SHFL.IDX PT, R2, R173, RZ, 0x1f ;  /* 0x00001fffad027589 */ /* 0x000ea200000e0000 */
[----:B------:R-:W-:Y:S01]  /*0b50*/  NOP ;  /* 0x0000000000007918 */ /* 0x000fe20000000000 */
[----:B--2---:R-:W-:-:S13]  /*0b60*/  ISETP.NE.AND P0, PT, R2, 0x5, PT ;  /* 0x000000050200780c */ /* 0x004fda0003f05270 */
[----:B------:R-:W-:Y:S05]  /*0b70*/  @P0 BRA `(.L_x_14) ;  /* 0x0000000000580947 */ /* 0x000fea0003800000 */
[----:B-1----:R-:W1:Y:S01]  /*0b80*/  S2UR UR7, SR_CgaCtaId ;  /* 0x00000000000779c3 */ /* 0x002e620000008800 */
        /* <DEDUP_REMOVED lines=12> */
[----:B-1----:R2:W1:Y:S01]  /*0c50*/  SYNCS.EXCH.64 URZ, [UR7+0x110], UR10 ;  /* 0x0001100a07ff75b2 */ /* 0x0024620008000100 */
[----:B------:R2:W1:Y:S01]  /*0c60*/  SYNCS.EXCH.64 URZ, [UR7+0x130], UR4 ;  /* 0x0001300407ff75b2 */ /* 0x0004620008000100 */
[----:B------:R2:W1:Y:S01]  /*0c70*/  SYNCS.EXCH.64 URZ, [UR7+0x118], UR10 ;  /* 0x0001180a07ff75b2 */ /* 0x0004620008000100 */
[----:B------:R2:W1:Y:S01]  /*0c80*/  SYNCS.EXCH.64 URZ, [UR7+0x138], UR4 ;  /* 0x0001380407ff75b2 */ /* 0x0004620008000100 */
[----:B------:R2:W1:Y:S01]  /*0c90*/  SYNCS.EXCH.64 URZ, [UR7+0x120], UR10 ;  /* 0x0001200a07ff75b2 */ /* 0x0004620008000100 */
[----:B------:R2:W1:Y:S01]  /*0ca0*/  SYNCS.EXCH.64 URZ, [UR7+0x140], UR4 ;  /* 0x0001400407ff75b2 */ /* 0x0004620008000100 */
[----:B------:R2:W1:Y:S01]  /*0cb0*/  SYNCS.EXCH.64 URZ, [UR7+0x128], UR10 ;  /* 0x0001280a07ff75b2 */ /* 0x0004620008000100 */
[----:B------:R2:W1:Y:S02]  /*0cc0*/  SYNCS.EXCH.64 URZ, [UR7+0x148], UR4 ;  /* 0x0001480407ff75b2 */ /* 0x0004640008000100 */
[----:B--2---:R-:W-:Y:S01]  /*0cd0*/  NOP ;  /* 0x0000000000007918 */ /* 0x004fe20000000000 */
.L_x_14:
        /* <DEDUP_REMOVED lines=18> */
.L_x_15:
[----:B-1----:R-:W1:Y:S01]  /*0e00*/  S2UR UR5, SR_CTAID.X ;  /* 0x00000000000579c3 */ /* 0x002e620000002500 */
[----:B------:R-:W-:-:S05]  /*0e10*/  CS2R.32 R170, SR_CgaSize ;  /* 0x0000000000aa7805 */ /* 0x000fca0000008a00 */
[----:B------:R-:W-:-:S05]  /*0e20*/  IMAD R170, R170, -0xa0, RZ ;  /* 0xffffff60aaaa7824 */ /* 0x000fca00078e02ff */
[----:B------:R-:W-:-:S14]  /*0e30*/  R2UR UR9, R170 ;  /* 0x00000000aa0972ca */ /* 0x000fdc00000e0000 */
[----:B------:R-:W2:Y:S01]  /*0e40*/  LDCU UR9, c[0x0][UR9+0x2b0] ;  /* 0x00005600090977ac */ /* 0x000ea20008000800 */
[----:B------:R-:W-:Y:S01]  /*0e50*/  NOP ;  /* 0x0000000000007918 */ /* 0x000fe20000000000 */
[----:B------:R-:W-:-:S05]  /*0e60*/  CS2R.32 R170, SR_CgaSize ;  /* 0x0000000000aa7805 */ /* 0x000fca0000008a00 */
[----:B------:R-:W-:-:S05]  /*0e70*/  IMAD R170, R170, -0xa0, RZ ;  /* 0xffffff60aaaa7824 */ /* 0x000fca00078e02ff */
[----:B------:R-:W-:-:S14]  /*0e80*/  R2UR UR7, R170 ;  /* 0x00000000aa0772ca */ /* 0x000fdc00000e0000 */
[----:B------:R-:W3:Y:S01]  /*0e90*/  LDCU UR7, c[0x0][UR7+0x2b4] ;  /* 0x00005680070777ac */ /* 0x000ee20008000800 */
[----:B------:R-:W4:Y:S08]  /*0ea0*/  S2UR UR4, SR_CTAID.Y ;  /* 0x00000000000479c3 */ /* 0x000f300000002600 */
[----:B------:R-:W3:Y:S01]  /*0eb0*/  LDC R9, c[0x0][0xb24] ;  /* 0x0002c900ff097b82 */ /* 0x000ee20000000800 */
[----:B-1----:R-:W-:-:S02]  /*0ec0*/  I2FP.F32.U32 R5, UR5 ;  /* 0x0000000500057c45 */ /* 0x002fc40008201000 */
[----:B------:R-:W-:-:S05]  /*0ed0*/  CS2R.32 R3, SR_CgaSize ;  /* 0x0000000000037805 */ /* 0x000fca0000008a00 */
[----:B------:R-:W-:-:S06]  /*0ee0*/  IMAD R3, R3, -0xa0, RZ ;  /* 0xffffff6003037824 */ /* 0x000fcc00078e02ff */
[----:B------:R-:W1:Y:S01]  /*0ef0*/  LDC R3, c[0x0][R3+0x2a0] ;  /* 0x0000a80003037b82 */ /* 0x000e620000000800 */
[----:B------:R-:W-:Y:S01]  /*0f00*/  MOV R21, UR5 ;  /* 0x0000000500157c02 */ /* 0x000fe20008000f00 */
[----:B--2---:R-:W-:Y:S01]  /*0f10*/  FMUL R5, R5, UR9 ;  /* 0x0000000905057c20 */ /* 0x004fe20008400000 */
[----:B----4-:R-:W-:Y:S02]  /*0f20*/  I2FP.F32.U32 R4, UR4 ;  /* 0x0000000400047c45 */ /* 0x010fe40008201000 */
[----:B------:R-:W-:-:S05]  /*0f30*/  CS2R.32 R2, SR_CgaSize ;  /* 0x0000000000027805 */ /* 0x000fca0000008a00 */
[----:B------:R-:W-:-:S06]  /*0f40*/  IMAD R2, R2, -0xa0, RZ ;  /* 0xffffff6002027824 */ /* 0x000fcc00078e02ff */
[----:B------:R-:W2:Y:S01]  /*0f50*/  LDC R2, c[0x0][R2+0x2a4] ;  /* 0x0000a90002027b82 */ /* 0x000ea20000000800 */
[----:B------:R-:W4:Y:S01]  /*0f60*/  F2I.U32.TRUNC.NTZ R170, R5 ;  /* 0x0000000500aa7305 */ /* 0x000f22000020f000 */
[----:B------:R-:W-:Y:S01]  /*0f70*/  MOV R20, UR4 ;  /* 0x0000000400147c02 */ /* 0x000fe20008000f00 */
[----:B---3--:R-:W-:-:S05]  /*0f80*/  FMUL R4, R4, UR7 ;  /* 0x0000000704047c20 */ /* 0x008fca0008400000 */
[----:B------:R-:W-:Y:S01]  /*0f90*/  BAR.SYNC.DEFER_BLOCKING 0x0 ;  /* 0x0000000000007b1d */ /* 0x000fe20000010000 */
[----:B------:R-:W-:-:S05]  /*0fa0*/  ISETP.GE.AND P0, PT, R9, 0x1, PT ;  /* 0x000000010900780c */ /* 0x000fca0003f06270 */
[----:B------:R-:W3:Y:S02]  /*0fb0*/  F2I.U32.TRUNC.NTZ R147, R4 ;  /* 0x0000000400937305 */ /* 0x000ee4000020f000 */
[----:B------:R-:W2:Y:S01]  /*0fc0*/  S2UR UR36, SR_CTAID.Z ;  /* 0x00000000002479c3 */ /* 0x000ea20000002700 */
[----:B----4-:R-:W-:-:S05]  /*0fd0*/  IADD3 R170, PT, PT, -R170, RZ, RZ ;  /* 0x000000ffaaaa7210 */ /* 0x010fca0007ffe1ff */
[----:B-1----:R-:W-:Y:S01]  /*0fe0*/  IMAD R170, R3, R170, UR5 ;  /* 0x0000000503aa7e24 */ /* 0x002fe2000f8e02aa */
[----:B---3--:R-:W-:-:S05]  /*0ff0*/  IADD3 R147, PT, PT, -R147, RZ, RZ ;  /* 0x000000ff93937210 */ /* 0x008fca0007ffe1ff */
[----:B--2---:R-:W-:Y:S01]  /*1000*/  IMAD R147, R2, R147, UR4 ;  /* 0x0000000402937e24 */ /* 0x004fe2000f8e0293 */
[----:B------:R-:W-:Y:S06]  /*1010*/  @!P0 BRA `(.L_x_16) ;  /* 0x0000000000b88947 */ /* 0x000fec0003800000 */
[----:B------:R-:W1:Y:S01]  /*1020*/  LDC.64 R4, c[0x0][0xb18] ;  /* 0x0002c600ff047b82 */ /* 0x000e620000000a00 */
[----:B------:R-:W-:-:S07]  /*1030*/  ISETP.NE.AND P0, PT, R9, 0x1, PT ;  /* 0x000000010900780c */ /* 0x000fce0003f05270 */
[----:B------:R-:W2:Y:S08]  /*1040*/  LDC R10, c[0x0][0xb0c] ;  /* 0x0002c300ff0a7b82 */ /* 0x000eb00000000800 */
[----:B------:R-:W3:Y:S08]  /*1050*/  LDC R11, c[0x0][0x370] ;  /* 0x0000dc00ff0b7b82 */ /* 0x000ef00000000800 */
[----:B------:R-:W4:Y:S01]  /*1060*/  LDC R12, c[0x0][0x374] ;  /* 0x0000dd00ff0c7b82 */ /* 0x000f220000000800 */
[----:B-1----:R-:W-:-:S07]  /*1070*/  ISETP.NE.AND P1, PT, R4, 0x1, PT ;  /* 0x000000010400780c */ /* 0x002fce0003f25270 */
[----:B------:R-:W3:Y:S01]  /*1080*/  LDC.64 R6, c[0x0][0xb10] ;  /* 0x0002c400ff067b82 */ /* 0x000ee20000000a00 */
[----:B--2---:R-:W-:-:S07]  /*1090*/  ISETP.NE.AND P2, PT, R10, 0x1, PT ;  /* 0x000000010a00780c */ /* 0x004fce0003f45270 */
[----:B------:R-:W1:Y:S08]  /*10a0*/  LDC R8, c[0x0][0xb20] ;  /* 0x0002c800ff087b82 */ /* 0x000e700000000800 */
[----:B------:R-:W2:Y:S01]  /*10b0*/  LDC.64 R2, c[0x0][0xb28] ;  /* 0x0002ca00ff027b82 */ /* 0x000ea20000000a00 */
[----:B----4-:R-:W-:-:S04]  /*10c0*/  IMAD.HI.U32 R13, R12, R5, RZ ;  /* 0x000000050c0d7227 */ /* 0x010fc800078e00ff */
[----:B------:R-:W-:-:S04]  /*10d0*/  IMAD.HI.U32 R5, R20, R5, RZ ;  /* 0x0000000514057227 */ /* 0x000fc800078e00ff */
[----:B---3--:R-:W-:-:S04]  /*10e0*/  IMAD.HI.U32 R14, R11, R6, RZ ;  /* 0x000000060b0e7227 */ /* 0x008fc800078e00ff */
[C---:B------:R-:W-:Y:S01]  /*10f0*/  IMAD.HI.U32 R16, R21.reuse, R6, RZ ;  /* 0x0000000615107227 */ /* 0x040fe200078e00ff */
[-C--:B------:R-:W-:Y:S02]  /*1100*/  @P2 SHF.R.U32.HI R11, RZ, R7.reuse, R14 ;  /* 0x00000007ff0b2219 */ /* 0x080fe4000001160e */
[-C--:B-1----:R-:W-:Y:S02]  /*1110*/  @P1 SHF.R.U32.HI R12, RZ, R8.reuse, R13 ;  /* 0x00000008ff0c1219 */ /* 0x082fe4000001160d */
[----:B------:R-:W-:Y:S02]  /*1120*/  SHF.R.U32.HI R5, RZ, R8, R5 ;  /* 0x00000008ff057219 */ /* 0x000fe40000011605 */
[----:B------:R-:W-:Y:S02]  /*1130*/  SHF.R.U32.HI R16, RZ, R7, R16 ;  /* 0x00000007ff107219 */ /* 0x000fe40000011610 */
[----:B------:R-:W-:Y:S01]  /*1140*/  SEL R5, R20, R5, !P1 ;  /* 0x0000000514057207 */ /* 0x000fe20004800000 */
[----:B--2---:R-:W-:Y:S01]  /*1150*/  IMAD.HI.U32 R14, R12, R2, RZ ;  /* 0x000000020c0e7227 */ /* 0x004fe200078e00ff */
[----:B------:R-:W-:-:S02]  /*1160*/  SEL R7, R21, R16, !P2 ;  /* 0x0000001015077207 */ /* 0x000fc40005000000 */
[----:B------:R-:W-:Y:S01]  /*1170*/  IADD3 R13, PT, PT, -R5, RZ, RZ ;  /* 0x000000ff050d7210 */ /* 0x000fe20007ffe1ff */
[----:B------:R-:W-:Y:S01]  /*1180*/  IMAD.HI.U32 R6, R11, R2, RZ ;  /* 0x000000020b067227 */ /* 0x000fe200078e00ff */
[----:B------:R-:W-:-:S03]  /*1190*/  @P0 SHF.R.U32.HI R12, RZ, R3, R14 ;  /* 0x00000003ff0c0219 */ /* 0x000fc6000001160e */
[----:B------:R-:W-:Y:S01]  /*11a0*/  IMAD R13, R4, R13, R20 ;  /* 0x0000000d040d7224 */ /* 0x000fe200078e0214 */
[----:B------:R-:W-:Y:S01]  /*11b0*/  @P0 SHF.R.U32.HI R11, RZ, R3, R6 ;  /* 0x00000003ff0b0219 */ /* 0x000fe20000011606 */
[----:B------:R-:W-:-:S04]  /*11c0*/  IMAD R12, R12, R9, RZ ;  /* 0x000000090c0c7224 */ /* 0x000fc800078e02ff */
[----:B------:R-:W-:Y:S01]  /*11d0*/  IMAD R6, R11, R9, RZ ;  /* 0x000000090b067224 */ /* 0x000fe200078e02ff */
[----:B------:R-:W-:-:S04]  /*11e0*/  ISETP.GE.AND P1, PT, R5, R12, PT ;  /* 0x0000000c0500720c */ /* 0x000fc80003f26270 */
[----:B------:R-:W-:Y:S01]  /*11f0*/  ISETP.GE.OR P1, PT, R7, R6, P1 ;  /* 0x000000060700720c */ /* 0x000fe20000f26670 */
[----:B------:R-:W-:-:S05]  /*1200*/  IMAD.HI.U32 R6, R5, R2, RZ ;  /* 0x0000000205067227 */ /* 0x000fca00078e00ff */
[----:B------:R-:W-:-:S04]  /*1210*/  SHF.R.U32.HI R6, RZ, R3, R6 ;  /* 0x00000003ff067219 */ /* 0x000fc80000011606 */
[----:B------:R-:W-:-:S03]  /*1220*/  SEL R6, R5, R6, !P0 ;  /* 0x0000000605067207 */ /* 0x000fc60004000000 */
[----:B------:R-:W-:Y:S01]  /*1230*/  @!P1 IMAD.HI.U32 R8, R7, R2, RZ ;  /* 0x0000000207089227 */ /* 0x000fe200078e00ff */
[----:B------:R-:W-:-:S04]  /*1240*/  IADD3 R2, PT, PT, -R6, RZ, RZ ;  /* 0x000000ff06027210 */ /* 0x000fc80007ffe1ff */
[----:B------:R-:W-:Y:S01]  /*1250*/  @!P1 SHF.R.U32.HI R8, RZ, R3, R8 ;  /* 0x00000003ff089219 */ /* 0x000fe20000011608 */
[----:B------:R-:W-:-:S03]  /*1260*/  IMAD R2, R9, R2, R5 ;  /* 0x0000000209027224 */ /* 0x000fc600078e0205 */
[----:B------:R-:W-:-:S05]  /*1270*/  @!P1 SEL R3, R7, R8, !P0 ;  /* 0x0000000807039207 */ /* 0x000fca0004000000 */
[--C-:B------:R-:W-:Y:S02]  /*1280*/  @!P1 IMAD.IADD R6, R6, 0x1, -R3.reuse ;  /* 0x0000000106069824 */ /* 0x100fe400078e0a03 */
[----:B------:R-:W-:Y:S01]  /*1290*/  @!P1 IMAD R3, R2, R11, R3 ;  /* 0x0000000b02039224 */ /* 0x000fe200078e0203 */
[----:B------:R-:W-:Y:S01]  /*12a0*/  IADD3 R2, PT, PT, -R7, RZ, RZ ;  /* 0x000000ff07027210 */ /* 0x000fe20007ffe1ff */
[----:B------:R-:W-:Y:S02]  /*12b0*/  @!P1 IMAD R5, R6, R9, R7 ;  /* 0x0000000906059224 */ /* 0x000fe400078e0207 */
[----:B------:R-:W-:Y:S02]  /*12c0*/  @!P1 IMAD.MOV.U32 R7, RZ, RZ, R3 ;  /* 0x000000ffff079224 */ /* 0x000fe400078e0003 */
[----:B------:R-:W-:Y:S02]  /*12d0*/  IMAD R2, R10, R2, R21 ;  /* 0x000000020a027224 */ /* 0x000fe400078e0215 */
[----:B------:R-:W-:-:S02]  /*12e0*/  IMAD R20, R5, R4, R13 ;  /* 0x0000000405147224 */ /* 0x000fc400078e020d */
[----:B------:R-:W-:Y:S02]  /*12f0*/  IMAD R21, R7, R10, R2 ;  /* 0x0000000a07157224 */ /* 0x000fe400078e0202 */
.L_x_16:
[----:B------:R-:W1:Y:S01]  /*1300*/  LDCU UR4, c[0x0][0xb30] ;  /* 0x00016600ff0477ac */ /* 0x000e620008000800 */
[----:B------:R-:W2:Y:S08]  /*1310*/  S2UR UR37, SR_CgaCtaId ;  /* 0x00000000002579c3 */ /* 0x000eb00000008800 */
[----:B------:R-:W3:Y:S01]  /*1320*/  LDC R72, c[0x0][0xb24] ;  /* 0x0002c900ff487b82 */ /* 0x000ee20000000800 */
[----:B-1----:R-:W-:-:S09]  /*1330*/  UISETP.NE.AND UP1, UPT, UR4, 0x1, UPT ;  /* 0x000000010400788c */ /* 0x002fd2000bf25270 */
[----:B--2---:R-:W-:Y:S05]  /*1340*/  BRA.U UP1, `(.L_x_17) ;  /* 0x0000000101407547 */ /* 0x004fea000b800000 */
[----:B------:R-:W1:Y:S08]  /*1350*/  LDC.64 R4, c[0x0][0xb10] ;  /* 0x0002c400ff047b82 */ /* 0x000e700000000a00 */
[----:B------:R-:W2:Y:S08]  /*1360*/  LDC.64 R2, c[0x0][0xb18] ;  /* 0x0002c600ff027b82 */ /* 0x000eb00000000a00 */
[----:B------:R-:W4:Y:S08]  /*1370*/  LDC R6, c[0x0][0xb20] ;  /* 0x0002c800ff067b82 */ /* 0x000f300000000800 */
[----:B------:R-:W3:Y:S01]  /*1380*/  LDC R8, c[0x0][0xb0c] ;  /* 0x0002c300ff087b82 */ /* 0x000ee20000000800 */
[----:B-1----:R-:W-:-:S05]  /*1390*/  IMAD.HI.U32 R4, R21, R4, RZ ;  /* 0x0000000415047227 */ /* 0x002fca00078e00ff */
[----:B------:R-:W-:Y:S01]  /*13a0*/  SHF.R.U32.HI R4, RZ, R5, R4 ;  /* 0x00000005ff047219 */ /* 0x000fe20000011604 */
[----:B--2---:R-:W-:Y:S01]  /*13b0*/  IMAD.HI.U32 R3, R20, R3, RZ ;  /* 0x0000000314037227 */ /* 0x004fe200078e00ff */
[----:B------:R-:W-:-:S04]  /*13c0*/  ISETP.NE.AND P0, PT, R2, 0x1, PT ;  /* 0x000000010200780c */ /* 0x000fc80003f05270 */
[----:B----4-:R-:W-:-:S04]  /*13d0*/  SHF.R.U32.HI R3, RZ, R6, R3 ;  /* 0x00000006ff037219 */ /* 0x010fc80000011603 */
[----:B------:R-:W-:Y:S02]  /*13e0*/  SEL R3, R20, R3, !P0 ;  /* 0x0000000314037207 */ /* 0x000fe40004000000 */
[----:B---3--:R-:W-:-:S04]  /*13f0*/  ISETP.NE.AND P1, PT, R8, 0x1, PT ;  /* 0x000000010800780c */ /* 0x008fc80003f25270 */
[----:B------:R-:W-:-:S05]  /*1400*/  SEL R4, R21, R4, !P1 ;  /* 0x0000000415047207 */ /* 0x000fca0004800000 */
[----:B------:R-:W-:Y:S02]  /*1410*/  IMAD.IADD R5, R3, 0x1, -R4 ;  /* 0x0000000103057824 */ /* 0x000fe400078e0a04 */
[----:B------:R-:W-:Y:S02]  /*1420*/  IMAD.IADD R3, R4, 0x1, -R3 ;  /* 0x0000000104037824 */ /* 0x000fe400078e0a03 */
[----:B------:R-:W-:Y:S02]  /*1430*/  IMAD R21, R5, R8, R21 ;  /* 0x0000000805157224 */ /* 0x000fe400078e0215 */
[----:B------:R-:W-:-:S07]  /*1440*/  IMAD R20, R3, R2, R20 ;  /* 0x0000000203147224 */ /* 0x000fce00078e0214 */
.L_x_17:
[----:B------:R-:W-:Y:S01]  /*1450*/  BAR.SYNC.DEFER_BLOCKING 0x0 ;  /* 0x0000000000007b1d */ /* 0x000fe20000010000 */
[----:B------:R-:W-:Y:S01]  /*1460*/  UISETP.NE.AND UP1, UPT, UR8, 0x2, UPT ;  /* 0x000000020800788c */ /* 0x000fe2000bf25270 */
[----:B------:R-:W-:Y:S02]  /*1470*/  ISETP.NE.OR P5, PT, R0, 0x2, !P5 ;  /* 0x000000020000780c */ /* 0x000fe40006fa5670 */
[----:B------:R-:W-:-:S06]  /*1480*/  LOP3.LUT R2, R189, 0x1f, RZ, 0xc0, !PT ;  /* 0x0000001fbd027812 */ /* 0x000fcc00078ec0ff */
[----:B------:R-:W-:Y:S05]  /*1490*/  BRA.U UP1, `(.L_x_18) ;  /* 0x0000001501747547 */ /* 0x000fea000b800000 */
[----:B------:R-:W1:Y:S01]  /*14a0*/  LDCU UR13, c[0x0][0x38c] ;  /* 0x00007180ff0d77ac */ /* 0x000e620008000800 */
[----:B------:R-:W2:Y:S01]  /*14b0*/  LDC R9, c[0x0][0x370] ;  /* 0x0000dc00ff097b82 */ /* 0x000ea20000000800 */
[----:B------:R-:W-:Y:S01]  /*14c0*/  PLOP3.LUT P1, PT, PT, PT, UP2, 0x80, 0x8 ;  /* 0x000000000008781c */ /* 0x000fe20003f2f028 */
[----:B------:R-:W-:Y:S01]  /*14d0*/  IMAD.MOV.U32 R15, RZ, RZ, 0x1 ;  /* 0x00000001ff0f7424 */ /* 0x000fe200078e00ff */
[----:B------:R-:W-:Y:S01]  /*14e0*/  ISETP.EQ.OR P4, PT, R2, RZ, P5 ;  /* 0x000000ff0200720c */ /* 0x000fe20002f82670 */
[----:B------:R-:W-:Y:S01]  /*14f0*/  IMAD.MOV.U32 R14, RZ, RZ, RZ ;  /* 0x000000ffff0e7224 */ /* 0x000fe200078e00ff */
[----:B------:R-:W-:Y:S02]  /*1500*/  PLOP3.LUT P1, PT, P1, PT, PT, 0x8, 0x80 ;  /* 0x000000000080781c */ /* 0x000fe40000f2e170 */
[----:B------:R-:W-:Y:S01]  /*1510*/  CS2R R12, SRZ ;  /* 0x00000000000c7805 */ /* 0x000fe2000001ff00 */
[----:B------:R-:W-:Y:S01]  /*1520*/  IMAD.MOV.U32 R10, RZ, RZ, 0x1 ;  /* 0x00000001ff0a7424 */ /* 0x000fe200078e00ff */
[----:B------:R-:W4:Y:S01]  /*1530*/  LDC R0, c[0x0][0x374] ;  /* 0x0000dd00ff007b82 */ /* 0x000f220000000800 */
[----:B------:R-:W2:Y:S01]  /*1540*/  LDCU.64 UR22, c[0x0][0x348] ;  /* 0x00006900ff1677ac */ /* 0x000ea20008000a00 */
[----:B------:R-:W-:Y:S01]  /*1550*/  UMOV UR6, URZ ;  /* 0x000000ff00067c82 */ /* 0x000fe20008000000 */
[----:B-1----:R-:W-:-:S04]  /*1560*/  UIADD3 UR5, UPT, UPT, UR13, 0x3f, URZ ;  /* 0x0000003f0d057890 */ /* 0x002fc8000fffe0ff */
[----:B------:R-:W-:-:S04]  /*1570*/  USHF.R.S32.HI UR4, URZ, 0x1f, UR5 ;  /* 0x0000001fff047899 */ /* 0x000fc80008011405 */
[----:B------:R-:W-:-:S04]  /*1580*/  ULEA.HI UR4, UR4, UR5, URZ, 0x6 ;  /* 0x0000000504047291 */ /* 0x000fc8000f8f30ff */
[----:B------:R-:W-:Y:S02]  /*1590*/  USHF.R.S32.HI UR15, URZ, 0x6, UR4 ;  /* 0x00000006ff0f7899 */ /* 0x000fe40008011404 */
[----:B------:R-:W-:Y:S02]  /*15a0*/  UIADD3 UR4, UPT, UPT, UR13, -0x1, URZ ;  /* 0xffffffff0d047890 */ /* 0x000fe4000fffe0ff */
[----:B------:R-:W-:Y:S02]  /*15b0*/  UISETP.LT.U32.AND UP0, UPT, UR15, 0xc, UPT ;  /* 0x0000000c0f00788c */ /* 0x000fe4000bf01070 */
[----:B------:R-:W-:Y:S02]  /*15c0*/  UISETP.GE.U32.AND UP1, UPT, UR4, -0x7f, UPT ;  /* 0xffffff810400788c */ /* 0x000fe4000bf26070 */
[----:B------:R-:W-:Y:S02]  /*15d0*/  USEL UR14, UR15, 0xc, UP0 ;  /* 0x0000000c0f0e7887 */ /* 0x000fe40008000000 */
[----:B------:R-:W-:-:S02]  /*15e0*/  UIADD3 UR13, UPT, UPT, UR13, 0x7e, URZ ;  /* 0x0000007e0d0d7890 */ /* 0x000fc4000fffe0ff */
[----:B------:R-:W-:Y:S02]  /*15f0*/  UIADD3 UR5, UPT, UPT, UR14, -0x1, URZ ;  /* 0xffffffff0e057890 */ /* 0x000fe4000fffe0ff */
[----:B------:R-:W-:-:S03]  /*1600*/  UIADD3 UR7, UPT, UPT, UR15, -UR14, URZ ;  /* 0x8000000e0f077290 */ /* 0x000fc6000fffe0ff */
[----:B------:R-:W-:-:S04]  /*1610*/  @UP1 UIADD3 UR5, UPT, UPT, UR14, URZ, URZ ;  /* 0x000000ff0e051290 */ /* 0x000fc8000fffe0ff */
[----:B--2---:R-:W-:-:S12]  /*1620*/  UIADD3 UR5, UPT, UPT, UR5, 0x1, URZ ;  /* 0x0000000105057890 */ /* 0x004fd8000fffe0ff */
.L_x_36:
[----:B------:R-:W-:Y:S01]  /*1630*/  UISETP.NE.AND UP0, UPT, UR37, URZ, UPT ;  /* 0x000000ff2500728c */ /* 0x000fe2000bf05270 */
[----:B------:R-:W1:Y:S08]  /*1640*/  S2UR UR37, SR_CgaCtaId ;  /* 0x00000000002579c3 */ /* 0x000e700000008800 */
[----:B------:R-:W-:Y:S05]  /*1650*/  BRA.U UP0, `(.L_x_19) ;  /* 0x0000000100347547 */ /* 0x000fea000b800000 */
[----:B------:R-:W2:Y:S01]  /*1660*/  S2R R2, SR_CgaCtaId ;  /* 0x0000000000027919 */ /* 0x000ea20000008800 */
[----:B------:R-:W-:-:S04]  /*1670*/  MOV R3, 0x400 ;  /* 0x0000040000037802 */ /* 0x000fc80000000f00 */
[----:B--2---:R-:W-:Y:S02]  /*1680*/  LEA R3, R2, R3, 0x18 ;  /* 0x0000000302037211 */ /* 0x004fe400078ec0ff */
[----:B------:R-:W-:-:S03]  /*1690*/  SHF.L.U32 R2, R10, 0x1f, RZ ;  /* 0x0000001f0a027819 */ /* 0x000fc600000006ff */
[----:B------:R-:W-:-:S04]  /*16a0*/  IMAD R3, R12, 0x8, R3 ;  /* 0x000000080c037824 */ /* 0x000fc800078e0203 */
[----:B------:R-:W2:Y:S02]  /*16b0*/  SYNCS.PHASECHK.TRANS64.TRYWAIT P0, [R3+URZ+0x160], R2 ;  /* 0x00016002030075a7 */ /* 0x000ea400080011ff */
[----:B--2---:R-:W-:Y:S05]  /*16c0*/  @!P0 BRA `(.L_x_20) ;  /* 0x0000006c00fc8947 */ /* 0x004fea0003800000 */
.L_x_115:
[----:B------:R-:W-:Y:S01]  /*16d0*/  VIADD R12, R12, 0x1 ;  /* 0x000000010c0c7836 */ /* 0x000fe20000000000 */
[----:B------:R2:W-:Y:S04]  /*16e0*/  SYNCS.ARRIVE.TRANS64.A1T0 RZ, [R3+URZ+0x150], RZ ;  /* 0x000150ff03ff79a7 */ /* 0x0005e800081000ff */
[----:B------:R-:W-:-:S04]  /*16f0*/  ISETP.NE.AND P0, PT, R12, 0x2, PT ;  /* 0x000000020c00780c */ /* 0x000fc80003f05270 */
[----:B------:R-:W-:Y:S02]  /*1700*/  SEL R12, R12, RZ, P0 ;  /* 0x000000ff0c0c7207 */ /* 0x000fe40000000000 */
[----:B--2---:R-:W-:-:S04]  /*1710*/  SEL R3, RZ, 0x1, P0 ;  /* 0x00000001ff037807 */ /* 0x004fc80000000000 */
[----:B------:R-:W-:-:S07]  /*1720*/  LOP3.LUT R10, R10, R3, RZ, 0x3c, !PT ;  /* 0x000000030a0a7212 */ /* 0x000fce00078e3cff */
.L_x_19:
[----:B------:R-:W-:Y:S01]  /*1730*/  UMOV UR4, 0x400 ;  /* 0x0000040000047882 */ /* 0x000fe20000000000 */
[----:B------:R-:W-:Y:S01]  /*1740*/  SHF.L.U32 R2, R15, 0x1f, RZ ;  /* 0x0000001f0f027819 */ /* 0x000fe200000006ff */
[----:B-1----:R-:W-:Y:S01]  /*1750*/  ULEA UR4, UR37, UR4, 0x18 ;  /* 0x0000000425047291 */ /* 0x002fe2000f8ec0ff */
[----:B------:R-:W-:Y:S01]  /*1760*/  R2UR UR35, R21 ;  /* 0x00000000152372ca */ /* 0x000fe200000e0000 */
[----:B------:R-:W-:Y:S01]  /*1770*/  UISETP.GE.U32.AND UP0, UPT, UR13, 0x7f, UPT ;  /* 0x0000007f0d00788c */ /* 0x000fe2000bf06070 */
[----:B------:R-:W-:Y:S01]  /*1780*/  R2UR UR11, R20 ;  /* 0x00000000140b72ca */ /* 0x000fe200000e0000 */
[----:B------:R-:W-:Y:S01]  /*1790*/  ULEA UR8, UR6, UR4, 0x3 ;  /* 0x0000000406087291 */ /* 0x000fe2000f8e18ff */
[----:B------:R-:W-:-:S08]  /*17a0*/  UMOV UR24, URZ ;  /* 0x000000ff00187c82 */ /* 0x000fd00008000000 */
[----:B------:R1:W2:Y:S01]  /*17b0*/  SYNCS.PHASECHK.TRANS64.TRYWAIT P0, [UR8+0x60], R2 ;  /* 0x00006002ff0075a7 */ /* 0x0002a20008001108 */
[----:B------:R-:W-:Y:S02]  /*17c0*/  USHF.L.U32 UR35, UR35, 0x7, URZ ;  /* 0x0000000723237899 */ /* 0x000fe400080006ff */
[----:B------:R-:W-:Y:S01]  /*17d0*/  USHF.L.U32 UR11, UR11, 0x7, URZ ;  /* 0x000000070b0b7899 */ /* 0x000fe200080006ff */
[----:B------:R-:W-:Y:S11]  /*17e0*/  BRA.U !UP0, `(.L_x_21) ;  /* 0x0000000108a47547 */ /* 0x000ff6000b800000 */
[----:B------:R-:W-:Y:S01]  /*17f0*/  UMOV UR16, URZ ;  /* 0x000000ff00107c82 */ /* 0x000fe20008000000 */
[----:B------:R-:W-:-:S05]  /*1800*/  UMOV UR17, UR6 ;  /* 0x0000000600117c82 */ /* 0x000fca0008000000 */
.L_x_26:
[----:B-1----:R-:W-:Y:S01]  /*1810*/  ULEA UR33, UR17, UR4, 0x3 ;  /* 0x0000000411217291 */ /* 0x002fe2000f8e18ff */
[----:B--2---:R-:W-:Y:S01]  /*1820*/  @!P5 MOV R3, 0x4000 ;  /* 0x000040000003d802 */ /* 0x004fe20000000f00 */
[----:B--2---:R-:W-:Y:S10]  /*1830*/  @P0 BRA `(.L_x_22) ;  /* 0x00000000000c0947 */ /* 0x004ff40003800000 */
[----:B------:R-:W-:-:S04]  /*1840*/  SHF.L.U32 R5, R15, 0x1f, RZ ;  /* 0x0000001f0f057819 */ /* 0x000fc800000006ff */
[----:B------:R-:W2:Y:S02]  /*1850*/  SYNCS.PHASECHK.TRANS64.TRYWAIT P0, [UR33+0x60], R5 ;  /* 0x00006005ff0075a7 */ /* 0x000ea40008001121 */
[----:B--2---:R-:W-:Y:S05]  /*1860*/  @!P0 BRA `(.L_x_23) ;  /* 0x0000006c00a88947 */ /* 0x004fea0003800000 */
.L_x_22:
[----:B------:R2:W-:Y:S01]  /*1870*/  @!P5 SYNCS.ARRIVE.TRANS64 RZ, [UR33], R3 ;  /* 0x00000003ffffd9a7 */ /* 0x0005e20008000021 */
[----:B------:R-:W-:Y:S04]  /*1880*/  BSSY.RECONVERGENT B0, `(.L_x_24) ;  /* 0x0000003000007945 */ /* 0x000fe80003800200 */
[----:B------:R-:W-:Y:S05]  /*1890*/  @P4 BRA `(.L_x_25) ;  /* 0x0000000000044947 */ /* 0x000fea0003800000 */
[----:B------:R-:W-:Y:S05]  /*18a0*/  BPT.TRAP 0x1 ;  /* 0x000000040000795c */ /* 0x000fea0000300000 */
.L_x_25:
[----:B------:R-:W-:Y:S05]  /*18b0*/  BSYNC.RECONVERGENT B0 ;  /* 0x0000000000007941 */ /* 0x000fea0003800200 */
.L_x_24:
[----:B------:R-:W-:Y:S02]  /*18c0*/  UIADD3 UR6, UPT, UPT, UR17, 0x1, URZ ;  /* 0x0000000111067890 */ /* 0x000fe4000fffe0ff */
[----:B------:R-:W-:Y:S02]  /*18d0*/  UIADD3 UR26, UP1, UPT, UR22, 0x80, URZ ;  /* 0x00000080161a7890 */ /* 0x000fe4000ff3e0ff */
[----:B------:R-:W-:Y:S02]  /*18e0*/  UISETP.NE.AND UP0, UPT, UR6, 0xc, UPT ;  /* 0x0000000c0600788c */ /* 0x000fe4000bf05270 */
[----:B------:R-:W-:Y:S02]  /*18f0*/  USHF.L.U32 UR34, UR16, 0x6, URZ ;  /* 0x0000000610227899 */ /* 0x000fe400080006ff */
[----:B------:R-:W-:Y:S02]  /*1900*/  USEL UR9, URZ, 0x1, UP0 ;  /* 0x00000001ff097887 */ /* 0x000fe40008000000 */
[----:B------:R-:W-:-:S02]  /*1910*/  USEL UR6, UR6, URZ, UP0 ;  /* 0x000000ff06067287 */ /* 0x000fc40008000000 */
[----:B------:R-:W-:Y:S02]  /*1920*/  UIADD3 UR20, UP0, UPT, UR22, 0x180, URZ ;  /* 0x0000018016147890 */ /* 0x000fe4000ff1e0ff */
[----:B------:R-:W-:Y:S01]  /*1930*/  ULEA UR8, UR6, UR4, 0x3 ;  /* 0x0000000406087291 */ /* 0x000fe2000f8e18ff */
[----:B------:R-:W-:Y:S01]  /*1940*/  LOP3.LUT R15, R15, UR9, RZ, 0x3c, !PT ;  /* 0x000000090f0f7c12 */ /* 0x000fe2000f8e3cff */
[----:B------:R-:W-:Y:S02]  /*1950*/  UIADD3.X UR27, UPT, UPT, URZ, UR23, URZ, UP1, !UPT ;  /* 0x00000017ff1b7290 */ /* 0x000fe40008ffe4ff */
[----:B------:R-:W-:Y:S01]  /*1960*/  UIADD3.X UR21, UPT, UPT, URZ, UR23, URZ, UP0, !UPT ;  /* 0x00000017ff157290 */ /* 0x000fe200087fe4ff */
[----:B-1----:R-:W-:Y:S01]  /*1970*/  SHF.L.U32 R2, R15, 0x1f, RZ ;  /* 0x0000001f0f027819 */ /* 0x002fe200000006ff */
[----:B------:R-:W-:Y:S01]  /*1980*/  UMOV UR18, 0x0 ;  /* 0x0000000000127882 */ /* 0x000fe20000000000 */
[----:B------:R-:W-:Y:S01]  /*1990*/  UMOV UR19, 0x10000000 ;  /* 0x1000000000137882 */ /* 0x000fe20000000000 */
[----:B------:R-:W-:Y:S01]  /*19a0*/  UMOV UR12, UR36 ;  /* 0x00000024000c7c82 */ /* 0x000fe20008000000 */
[----:B------:R1:W1:Y:S01]  /*19b0*/  SYNCS.PHASECHK.TRANS64.TRYWAIT P0, [UR8+0x60], R2 ;  /* 0x00006002ff0075a7 */ /* 0x0002620008001108 */
[----:B------:R-:W-:Y:S01]  /*19c0*/  ULEA UR8, UR17, UR4, 0xd ;  /* 0x0000000411087291 */ /* 0x000fe2000f8e68ff */
[----:B------:R-:W-:Y:S01]  /*19d0*/  UMOV UR9, UR33 ;  /* 0x0000002100097c82 */ /* 0x000fe20008000000 */
[----:B------:R-:W-:-:S02]  /*19e0*/  UMOV UR10, UR34 ;  /* 0x00000022000a7c82 */ /* 0x000fc40008000000 */
[----:B------:R-:W-:Y:S02]  /*19f0*/  UIADD3 UR32, UPT, UPT, UR8, 0x8400, URZ ;  /* 0x0000840008207890 */ /* 0x000fe4000fffe0ff */
[----:B------:R-:W-:Y:S02]  /*1a00*/  UIADD3 UR8, UPT, UPT, UR8, 0x20400, URZ ;  /* 0x0002040008087890 */ /* 0x000fe4000fffe0ff */
[----:B------:R-:W-:Y:S01]  /*1a10*/  UIADD3 UR16, UPT, UPT, UR16, 0x1, URZ ;  /* 0x0000000110107890 */ /* 0x000fe2000fffe0ff */
[----:B------:R-:W-:Y:S01]  /*1a20*/  UMOV UR24, UR5 ;  /* 0x0000000500187c82 */ /* 0x000fe20008000000 */
[----:B------:R-:W-:Y:S02]  /*1a30*/  UMOV UR17, UR6 ;  /* 0x0000000600117c82 */ /* 0x000fe40008000000 */
[----:B------:R-:W-:Y:S01]  /*1a40*/  UISETP.NE.AND UP0, UPT, UR16, UR5, UPT ;  /* 0x000000051000728c */ /* 0x000fe2000bf05270 */
[----:B------:R1:W-:Y:S02]  /*1a50*/  UTMALDG.3D [UR32], [UR26], desc[UR18] ;  /* 0x000012201a0075b4 */ /* 0x0003e40008011000 */
[----:B------:R1:W-:Y:S06]  /*1a60*/  UTMALDG.3D [UR8], [UR20], desc[UR18] ;  /* 0x00001208140075b4 */ /* 0x0003ec0008011000 */
[----:B------:R-:W-:Y:S05]  /*1a70*/  BRA.U UP0, `(.L_x_26) ;  /* 0xfffffffd00647547 */ /* 0x000fea000b83ffff */
.L_x_21:
[----:B-1----:R-:W-:Y:S01]  /*1a80*/  ULEA UR8, UR6, UR4, 0x3 ;  /* 0x0000000406087291 */ /* 0x002fe2000f8e18ff */
[----:B------:R-:W-:Y:S01]  /*1a90*/  SHF.L.U32 R2, R15, 0x1f, RZ ;  /* 0x0000001f0f027819 */ /* 0x000fe200000006ff */
[----:B------:R-:W-:Y:S01]  /*1aa0*/  @!P1 SYNCS.ARRIVE.TRANS64.A1T0 RZ, [UR4+0xe8], RZ ;  /* 0x0000e8ffffff99a7 */ /* 0x000fe20008100004 */
[----:B------:R-:W-:-:S06]  /*1ab0*/  UISETP.GT.AND UP0, UPT, UR15, UR14, UPT ;  /* 0x0000000e0f00728c */ /* 0x000fcc000bf04270 */
[----:B--2---:R1:W2:Y:S03]  /*1ac0*/  SYNCS.PHASECHK.TRANS64.TRYWAIT P0, [UR8+0x60], R2 ;  /* 0x00006002ff0075a7 */ /* 0x0042a60008001108 */
[----:B------:R-:W-:Y:S05]  /*1ad0*/  BRA.U !UP0, `(.L_x_27) ;  /* 0x0000000108a87547 */ /* 0x000fea000b800000 */
[----:B------:R-:W-:Y:S01]  /*1ae0*/  UIADD3 UR21, UPT, UPT, UR7, UR24, URZ ;  /* 0x0000001807157290 */ /* 0x000fe2000fffe0ff */
[----:B------:R-:W-:-:S11]  /*1af0*/  UMOV UR25, UR6 ;  /* 0x0000000600197c82 */ /* 0x000fd60008000000 */
.L_x_32:
[----:B-1----:R-:W-:Y:S01]  /*1b00*/  ULEA UR17, UR25, UR4, 0x3 ;  /* 0x0000000419117291 */ /* 0x002fe2000f8e18ff */
[----:B--2---:R-:W-:Y:S01]  /*1b10*/  @!P5 MOV R3, 0x4000 ;  /* 0x000040000003d802 */ /* 0x004fe20000000f00 */
[----:B--2---:R-:W-:Y:S10]  /*1b20*/  @P0 BRA `(.L_x_28) ;  /* 0x00000000000c0947 */ /* 0x004ff40003800000 */
[----:B------:R-:W-:-:S04]  /*1b30*/  SHF.L.U32 R5, R15, 0x1f, RZ ;  /* 0x0000001f0f057819 */ /* 0x000fc800000006ff */
[----:B------:R-:W2:Y:S02]  /*1b40*/  SYNCS.PHASECHK.TRANS64.TRYWAIT P0, [UR17+0x60], R5 ;  /* 0x00006005ff0075a7 */ /* 0x000ea40008001111 */
[----:B--2---:R-:W-:Y:S05]  /*1b50*/  @!P0 BRA `(.L_x_29) ;  /* 0x0000006c00048947 */ /* 0x004fea0003800000 */
.L_x_28:
[----:B------:R2:W-:Y:S01]  /*1b60*/  @!P5 SYNCS.ARRIVE.TRANS64 RZ, [UR17], R3 ;  /* 0x00000003ffffd9a7 */ /* 0x0005e20008000011 */
[----:B------:R-:W-:Y:S04]  /*1b70*/  BSSY.RECONVERGENT B0, `(.L_x_30) ;  /* 0x0000003000007945 */ /* 0x000fe80003800200 */
[----:B------:R-:W-:Y:S05]  /*1b80*/  @P4 BRA `(.L_x_31) ;  /* 0x0000000000044947 */ /* 0x000fea0003800000 */
[----:B------:R-:W-:Y:S05]  /*1b90*/  BPT.TRAP 0x1 ;  /* 0x000000040000795c */ /* 0x000fea0000300000 */
.L_x_31:
[----:B------:R-:W-:Y:S05]  /*1ba0*/  BSYNC.RECONVERGENT B0 ;  /* 0x0000000000007941 */ /* 0x000fea0003800200 */
.L_x_30:
        /* <DEDUP_REMOVED lines=20> */
[----:B------:R-:W-:Y:S01]  /*1cf0*/  UIADD3 UR8, UPT, UPT, UR8, 0x20400, URZ ;  /* 0x0002040008087890 */ /* 0x000fe2000fffe0ff */
[----:B------:R-:W-:Y:S01]  /*1d00*/  UMOV UR9, UR17 ;  /* 0x0000001100097c82 */ /* 0x000fe20008000000 */
[----:B------:R-:W-:Y:S01]  /*1d10*/  UMOV UR10, UR18 ;  /* 0x00000012000a7c82 */ /* 0x000fe20008000000 */
[----:B------:R-:W-:Y:S01]  /*1d20*/  UIADD3 UR24, UPT, UPT, UR24, 0x1, URZ ;  /* 0x0000000118187890 */ /* 0x000fe2000fffe0ff */
[----:B------:R-:W-:-:S03]  /*1d30*/  UMOV UR25, UR6 ;  /* 0x0000000600197c82 */ /* 0x000fc60008000000 */
[----:B------:R1:W-:Y:S01]  /*1d40*/  UTMALDG.3D [UR16], [UR30], desc[UR26] ;  /* 0x00001a101e0075b4 */ /* 0x0003e20008011000 */
[----:B------:R-:W-:Y:S01]  /*1d50*/  UISETP.NE.AND UP0, UPT, UR24, UR21, UPT ;  /* 0x000000151800728c */ /* 0x000fe2000bf05270 */
[----:B------:R1:W-:Y:S08]  /*1d60*/  UTMALDG.3D [UR8], [UR28], desc[UR26] ;  /* 0x00001a081c0075b4 */ /* 0x0003f00008011000 */
[----:B------:R-:W-:Y:S05]  /*1d70*/  BRA.U UP0, `(.L_x_32) ;  /* 0xfffffffd00607547 */ /* 0x000fea000b83ffff */
.L_x_27:
[C---:B-1----:R-:W-:Y:S01]  /*1d80*/  LEA R2, R14.reuse, UR4, 0x3 ;  /* 0x000000040e027c11 */ /* 0x042fe2000f8e18ff */
[----:B------:R-:W-:Y:S01]  /*1d90*/  NOP ;  /* 0x0000000000007918 */ /* 0x000fe20000000000 */
[----:B--2---:R-:W-:Y:S02]  /*1da0*/  SHF.L.U32 R3, R13, 0x1f, RZ ;  /* 0x0000001f0d037819 */ /* 0x004fe400000006ff */
[----:B------:R-:W-:Y:S02]  /*1db0*/  LEA R4, R14, UR4, 0x4 ;  /* 0x000000040e047c11 */ /* 0x000fe4000f8e20ff */
[----:B------:R-:W1:Y:S02]  /*1dc0*/  SYNCS.PHASECHK.TRANS64.TRYWAIT P0, [R2+URZ+0xf0], R3 ;  /* 0x0000f003020075a7 */ /* 0x000e6400080011ff */
[----:B-1----:R-:W-:Y:S05]  /*1dd0*/  @!P0 BRA `(.L_x_33) ;  /* 0x00000068007c8947 */ /* 0x002fea0003800000 */
.L_x_118:
[----:B------:R-:W2:Y:S01]  /*1de0*/  LDS.128 R4, [R4+0x180] ;  /* 0x0001800004047984 */ /* 0x000ea20000000c00 */
[----:B---3--:R-:W-:Y:S01]  /*1df0*/  ISETP.GE.AND P0, PT, R72, 0x1, PT ;  /* 0x000000014800780c */ /* 0x008fe20003f06270 */
[----:B-1----:R-:W-:Y:S01]  /*1e00*/  VIADD R2, R2, 0x100 ;  /* 0x0000010002027836 */ /* 0x002fe20000000000 */
[----:B------:R-:W-:Y:S01]  /*1e10*/  @!PT LDS RZ, [RZ] ;  /* 0x00000000fffff984 */ /* 0x000fe20000000800 */
[----:B------:R-:W-:Y:S01]  /*1e20*/  @!PT LDS RZ, [RZ] ;  /* 0x00000000fffff984 */ /* 0x000fe20000000800 */
[----:B------:R-:W-:Y:S01]  /*1e30*/  @!PT LDS RZ, [RZ] ;  /* 0x00000000fffff984 */ /* 0x000fe20000000800 */
[----:B------:R-:W-:Y:S01]  /*1e40*/  @!PT LDS RZ, [RZ] ;  /* 0x00000000fffff984 */ /* 0x000fe20000000800 */
[----:B------:R1:W-:Y:S06]  /*1e50*/  MEMBAR.ALL.CTA ;  /* 0x0000000000007992 */ /* 0x0003ec0000008000 */
[----:B-1----:R-:W1:Y:S01]  /*1e60*/  FENCE.VIEW.ASYNC.S ;  /* 0x00000000000073c6 */ /* 0x002e620000000000 */
[----:B------:R-:W-:-:S04]  /*1e70*/  PRMT R2, RZ, 0x654, R2 ;  /* 0x00000654ff027816 */ /* 0x000fc80000000002 */
[----:B-1----:R1:W-:Y:S01]  /*1e80*/  SYNCS.ARRIVE.TRANS64.RED.A1T0 RZ, [R2+URZ], RZ ;  /* 0x000000ff02ff79a7 */ /* 0x0023e200081004ff */
[----:B--2---:R-:W-:-:S13]  /*1e90*/  LOP3.LUT P2, RZ, R6, 0x1, RZ, 0xc0, !PT ;  /* 0x0000000106ff7812 */ /* 0x004fda000784c0ff */
[----:B------:R-:W-:Y:S01]  /*1ea0*/  @P2 SHF.R.U32.HI R3, RZ, 0x10, R5 ;  /* 0x00000010ff032819 */ /* 0x000fe20000011605 */
[----:B------:R-:W-:Y:S01]  /*1eb0*/  VOTEU.ANY UP0, P2 ;  /* 0x0000000000ff7886 */ /* 0x000fe20001000100 */
[----:B------:R-:W-:Y:S02]  /*1ec0*/  @P2 MOV R11, R4 ;  /* 0x00000004000b2202 */ /* 0x000fe40000000f00 */
[----:B------:R-:W-:Y:S02]  /*1ed0*/  @P2 R2UR.BROADCAST UR8, R3 ;  /* 0x00000000030822ca */ /* 0x000fe400008e0000 */
[----:B------:R-:W-:-:S11]  /*1ee0*/  @P2 LOP3.LUT R8, R5, 0xffff, RZ, 0xc0, !PT ;  /* 0x0000ffff05082812 */ /* 0x000fd600078ec0ff */
[----:B------:R-:W-:Y:S01]  /*1ef0*/  @UP0 UMOV UR36, UR8 ;  /* 0x0000000800240c82 */ /* 0x000fe20008000000 */
[----:B-1----:R-:W-:Y:S05]  /*1f00*/  @!P0 BRA `(.L_x_34) ;  /* 0x0000000000b88947 */ /* 0x002fea0003800000 */
[----:B------:R-:W4:Y:S01]  /*1f10*/  LDC.64 R4, c[0x0][0xb18] ;  /* 0x0002c600ff047b82 */ /* 0x000f220000000a00 */
[----:B------:R-:W-:-:S07]  /*1f20*/  ISETP.NE.AND P3, PT, R72, 0x1, PT ;  /* 0x000000014800780c */ /* 0x000fce0003f65270 */
[----:B------:R-:W1:Y:S08]  /*1f30*/  LDC.64 R6, c[0x0][0xb10] ;  /* 0x0002c400ff067b82 */ /* 0x000e700000000a00 */
[----:B------:R-:W2:Y:S08]  /*1f40*/  LDC R16, c[0x0][0xb20] ;  /* 0x0002c800ff107b82 */ /* 0x000eb00000000800 */
[----:B------:R-:W3:Y:S01]  /*1f50*/  LDC R18, c[0x0][0xb0c] ;  /* 0x0002c300ff127b82 */ /* 0x000ee20000000800 */
[----:B----4-:R-:W-:Y:S01]  /*1f60*/  IMAD.HI.U32 R17, R0, R5, RZ ;  /* 0x0000000500117227 */ /* 0x010fe200078e00ff */
[----:B------:R-:W-:-:S03]  /*1f70*/  ISETP.NE.AND P0, PT, R4, 0x1, PT ;  /* 0x000000010400780c */ /* 0x000fc60003f05270 */
[----:B------:R-:W-:-:S03]  /*1f80*/  IMAD.HI.U32 R5, R8, R5, RZ ;  /* 0x0000000508057227 */ /* 0x000fc600078e00ff */
[----:B------:R-:W4:Y:S01]  /*1f90*/  LDC.64 R2, c[0x0][0xb28] ;  /* 0x0002ca00ff027b82 */ /* 0x000f220000000a00 */
[----:B-1----:R-:W-:-:S04]  /*1fa0*/  IMAD.HI.U32 R20, R9, R6, RZ ;  /* 0x0000000609147227 */ /* 0x002fc800078e00ff */
[----:B------:R-:W-:Y:S01]  /*1fb0*/  IMAD.HI.U32 R22, R11, R6, RZ ;  /* 0x000000060b167227 */ /* 0x000fe200078e00ff */
[----:B------:R-:W-:Y:S02]  /*1fc0*/  SHF.R.U32.HI R20, RZ, R7, R20 ;  /* 0x00000007ff147219 */ /* 0x000fe40000011614 */
[-C--:B--2---:R-:W-:Y:S02]  /*1fd0*/  SHF.R.U32.HI R17, RZ, R16.reuse, R17 ;  /* 0x00000010ff117219 */ /* 0x084fe40000011611 */
[----:B------:R-:W-:Y:S02]  /*1fe0*/  SHF.R.U32.HI R5, RZ, R16, R5 ;  /* 0x00000010ff057219 */ /* 0x000fe40000011605 */
[----:B------:R-:W-:Y:S02]  /*1ff0*/  SEL R17, R0, R17, !P0 ;  /* 0x0000001100117207 */ /* 0x000fe40004000000 */
[----:B------:R-:W-:Y:S02]  /*2000*/  SHF.R.U32.HI R22, RZ, R7, R22 ;  /* 0x00000007ff167219 */ /* 0x000fe40000011616 */
[----:B---3--:R-:W-:-:S02]  /*2010*/  ISETP.NE.AND P1, PT, R18, 0x1, PT ;  /* 0x000000011200780c */ /* 0x008fc40003f25270 */
[----:B------:R-:W-:Y:S02]  /*2020*/  SEL R5, R8, R5, !P0 ;  /* 0x0000000508057207 */ /* 0x000fe40004000000 */
[----:B------:R-:W-:Y:S02]  /*2030*/  SEL R19, R9, R20, !P1 ;  /* 0x0000001409137207 */ /* 0x000fe40004800000 */
[----:B------:R-:W-:Y:S01]  /*2040*/  SEL R7, R11, R22, !P1 ;  /* 0x000000160b077207 */ /* 0x000fe20004800000 */
[----:B----4-:R-:W-:-:S04]  /*2050*/  IMAD.HI.U32 R20, R17, R2, RZ ;  /* 0x0000000211147227 */ /* 0x010fc800078e00ff */
[----:B------:R-:W-:Y:S01]  /*2060*/  IMAD.HI.U32 R6, R19, R2, RZ ;  /* 0x0000000213067227 */ /* 0x000fe200078e00ff */
[----:B------:R-:W-:-:S04]  /*2070*/  @P3 SHF.R.U32.HI R17, RZ, R3, R20 ;  /* 0x00000003ff113219 */ /* 0x000fc80000011614 */
[----:B------:R-:W-:Y:S01]  /*2080*/  @P3 SHF.R.U32.HI R19, RZ, R3, R6 ;  /* 0x00000003ff133219 */ /* 0x000fe20000011606 */
[----:B------:R-:W-:-:S04]  /*2090*/  IMAD R17, R72, R17, RZ ;  /* 0x0000001148117224 */ /* 0x000fc800078e02ff */
[----:B------:R-:W-:Y:S01]  /*20a0*/  IMAD R6, R72, R19, RZ ;  /* 0x0000001348067224 */ /* 0x000fe200078e02ff */
[C---:B------:R-:W-:Y:S02]  /*20b0*/  ISETP.GE.AND P0, PT, R5.reuse, R17, PT ;  /* 0x000000110500720c */ /* 0x040fe40003f06270 */
[----:B------:R-:W-:Y:S02]  /*20c0*/  IADD3 R17, PT, PT, -R5, RZ, RZ ;  /* 0x000000ff05117210 */ /* 0x000fe40007ffe1ff */
[----:B------:R-:W-:Y:S01]  /*20d0*/  ISETP.GE.OR P0, PT, R7, R6, P0 ;  /* 0x000000060700720c */ /* 0x000fe20000706670 */
[----:B------:R-:W-:-:S04]  /*20e0*/  IMAD.HI.U32 R6, R5, R2, RZ ;  /* 0x0000000205067227 */ /* 0x000fc800078e00ff */
[----:B------:R-:W-:Y:S01]  /*20f0*/  IMAD R8, R4, R17, R8 ;  /* 0x0000001104087224 */ /* 0x000fe200078e0208 */
[----:B------:R-:W-:-:S04]  /*2100*/  SHF.R.U32.HI R6, RZ, R3, R6 ;  /* 0x00000003ff067219 */ /* 0x000fc80000011606 */
[----:B------:R-:W-:-:S03]  /*2110*/  SEL R6, R5, R6, !P3 ;  /* 0x0000000605067207 */ /* 0x000fc60005800000 */
[----:B------:R-:W-:-:S04]  /*2120*/  @!P0 IMAD.HI.U32 R16, R7, R2, RZ ;  /* 0x0000000207108227 */ /* 0x000fc800078e00ff */
[----:B------:R-:W-:Y:S01]  /*2130*/  IMAD.MOV R2, RZ, RZ, -R6 ;  /* 0x000000ffff027224 */ /* 0x000fe200078e0a06 */
[----:B------:R-:W-:-:S03]  /*2140*/  @!P0 SHF.R.U32.HI R16, RZ, R3, R16 ;  /* 0x00000003ff108219 */ /* 0x000fc60000011610 */
[----:B------:R-:W-:Y:S01]  /*2150*/  IMAD R2, R72, R2, R5 ;  /* 0x0000000248027224 */ /* 0x000fe200078e0205 */
        /* <DEDUP_REMOVED lines=9> */
.L_x_34:
[----:B------:R-:W1:Y:S02]  /*21f0*/  LDCU UR8, c[0x0][0xb30] ;  /* 0x00016600ff0877ac */ /* 0x000e640008000800 */
[----:B-1----:R-:W-:-:S09]  /*2200*/  UISETP.NE.AND UP0, UPT, UR8, 0x1, UPT ;  /* 0x000000010800788c */ /* 0x002fd2000bf05270 */
[----:B------:R-:W-:Y:S05]  /*2210*/  BRA.U UP0, `(.L_x_35) ;  /* 0x0000000100407547 */ /* 0x000fea000b800000 */
[----:B------:R-:W1:Y:S08]  /*2220*/  LDC.64 R4, c[0x0][0xb10] ;  /* 0x0002c400ff047b82 */ /* 0x000e700000000a00 */
[----:B------:R-:W2:Y:S08]  /*2230*/  LDC.64 R2, c[0x0][0xb18] ;  /* 0x0002c600ff027b82 */ /* 0x000eb00000000a00 */
[----:B------:R-:W3:Y:S08]  /*2240*/  LDC R6, c[0x0][0xb20] ;  /* 0x0002c800ff067b82 */ /* 0x000ef00000000800 */
[----:B------:R-:W4:Y:S01]  /*2250*/  LDC R16, c[0x0][0xb0c] ;  /* 0x0002c300ff107b82 */ /* 0x000f220000000800 */
[----:B-1----:R-:W-:-:S05]  /*2260*/  IMAD.HI.U32 R4, R11, R4, RZ ;  /* 0x000000040b047227 */ /* 0x002fca00078e00ff */
[----:B------:R-:W-:Y:S01]  /*2270*/  SHF.R.U32.HI R4, RZ, R5, R4 ;  /* 0x00000005ff047219 */ /* 0x000fe20000011604 */
[----:B--2---:R-:W-:Y:S01]  /*2280*/  IMAD.HI.U32 R3, R8, R3, RZ ;  /* 0x0000000308037227 */ /* 0x004fe200078e00ff */
[----:B------:R-:W-:-:S04]  /*2290*/  ISETP.NE.AND P0, PT, R2, 0x1, PT ;  /* 0x000000010200780c */ /* 0x000fc80003f05270 */
[----:B---3--:R-:W-:-:S04]  /*22a0*/  SHF.R.U32.HI R3, RZ, R6, R3 ;  /* 0x00000006ff037219 */ /* 0x008fc80000011603 */
[----:B------:R-:W-:Y:S02]  /*22b0*/  SEL R3, R8, R3, !P0 ;  /* 0x0000000308037207 */ /* 0x000fe40004000000 */
[----:B----4-:R-:W-:-:S04]  /*22c0*/  ISETP.NE.AND P1, PT, R16, 0x1, PT ;  /* 0x000000011000780c */ /* 0x010fc80003f25270 */
[----:B------:R-:W-:-:S05]  /*22d0*/  SEL R4, R11, R4, !P1 ;  /* 0x000000040b047207 */ /* 0x000fca0004800000 */
[----:B------:R-:W-:Y:S02]  /*22e0*/  IMAD.IADD R5, R3, 0x1, -R4 ;  /* 0x0000000103057824 */ /* 0x000fe400078e0a04 */
[----:B------:R-:W-:Y:S02]  /*22f0*/  IMAD.IADD R3, R4, 0x1, -R3 ;  /* 0x0000000104037824 */ /* 0x000fe400078e0a03 */
[----:B------:R-:W-:Y:S02]  /*2300*/  IMAD R11, R5, R16, R11 ;  /* 0x00000010050b7224 */ /* 0x000fe400078e020b */
[----:B------:R-:W-:-:S07]  /*2310*/  IMAD R8, R3, R2, R8 ;  /* 0x0000000203087224 */ /* 0x000fce00078e0208 */
.L_x_35:
[----:B------:R-:W-:Y:S01]  /*2320*/  VIADD R14, R14, 0x1 ;  /* 0x000000010e0e7836 */ /* 0x000fe20000000000 */
[----:B------:R-:W-:Y:S01]  /*2330*/  PLOP3.LUT P1, PT, PT, PT, PT, 0x80, 0x8 ;  /* 0x000000000008781c */ /* 0x000fe20003f2f070 */
[----:B------:R-:W-:Y:S02]  /*2340*/  IMAD.IADD R21, R11, 0x1, R170 ;  /* 0x000000010b157824 */ /* 0x000fe400078e02aa */
[----:B------:R-:W-:Y:S01]  /*2350*/  IMAD.IADD R20, R8, 0x1, R147 ;  /* 0x0000000108147824 */ /* 0x000fe200078e0293 */
[----:B------:R-:W-:-:S04]  /*2360*/  ISETP.NE.AND P0, PT, R14, 0x2, PT ;  /* 0x000000020e00780c */ /* 0x000fc80003f05270 */
[----:B------:R-:W-:Y:S02]  /*2370*/  SEL R2, RZ, 0x1, P0 ;  /* 0x00000001ff027807 */ /* 0x000fe40000000000 */
[----:B------:R-:W-:Y:S02]  /*2380*/  SEL R14, R14, RZ, P0 ;  /* 0x000000ff0e0e7207 */ /* 0x000fe40000000000 */
[----:B------:R-:W-:Y:S01]  /*2390*/  LOP3.LUT R13, R13, R2, RZ, 0x3c, !PT ;  /* 0x000000020d0d7212 */ /* 0x000fe200078e3cff */
[----:B------:R-:W-:Y:S06]  /*23a0*/  @P2 BRA `(.L_x_36) ;  /* 0xfffffff000a02947 */ /* 0x000fec000383ffff */
[----:B------:R-:W-:Y:S01]  /*23b0*/  UIADD3 UR4, UPT, UPT, UR4, 0x60, URZ ;  /* 0x0000006004047890 */ /* 0x000fe2000fffe0ff */
[----:B------:R-:W-:-:S03]  /*23c0*/  SHF.L.U32 R3, R15, 0x1f, RZ ;  /* 0x0000001f0f037819 */ /* 0x000fc600000006ff */
[----:B------:R-:W-:-:S09]  /*23d0*/  ULEA UR5, UR6, UR4, 0x3 ;  /* 0x0000000406057291 */ /* 0x000fd2000f8e18ff */
[----:B------:R-:W1:Y:S02]  /*23e0*/  SYNCS.PHASECHK.TRANS64.TRYWAIT P0, [UR5], R3 ;  /* 0x00000003ff0075a7 */ /* 0x000e640008001105 */
[----:B-1----:R-:W-:Y:S05]  /*23f0*/  @!P0 BRA `(.L_x_37) ;  /* 0x0000006400088947 */ /* 0x002fea0003800000 */
.L_x_120:
[----:B------:R-:W-:-:S04]  /*2400*/  UIADD3 UR6, UPT, UPT, UR6, 0x1, URZ ;  /* 0x0000000106067890 */ /* 0x000fc8000fffe0ff */
[----:B------:R-:W-:-:S04]  /*2410*/  UISETP.NE.AND UP0, UPT, UR6, 0xc, UPT ;  /* 0x0000000c0600788c */ /* 0x000fc8000bf05270 */
[----:B------:R-:W-:Y:S02]  /*2420*/  USEL UR7, URZ, 0x1, UP0 ;  /* 0x00000001ff077887 */ /* 0x000fe40008000000 */
[----:B------:R-:W-:-:S04]  /*2430*/  USEL UR6, UR6, URZ, UP0 ;  /* 0x000000ff06067287 */ /* 0x000fc80008000000 */
[----:B------:R-:W-:Y:S01]  /*2440*/  ULEA UR5, UR6, UR4, 0x3 ;  /* 0x0000000406057291 */ /* 0x000fe2000f8e18ff */
[----:B------:R-:W-:-:S04]  /*2450*/  LOP3.LUT R2, R15, UR7, RZ, 0x3c, !PT ;  /* 0x000000070f027c12 */ /* 0x000fc8000f8e3cff */
[----:B-1----:R-:W-:-:S04]  /*2460*/  SHF.L.U32 R3, R2, 0x1f, RZ ;  /* 0x0000001f02037819 */ /* 0x002fc800000006ff */
[----:B------:R-:W1:Y:S02]  /*2470*/  SYNCS.PHASECHK.TRANS64.TRYWAIT P0, [UR5], R3 ;  /* 0x00000003ff0075a7 */ /* 0x000e640008001105 */
[----:B-1----:R-:W-:Y:S05]  /*2480*/  @!P0 BRA `(.L_x_38) ;  /* 0x0000006000fc8947 */ /* 0x002fea0003800000 */
.L_x_122:
        /* <DEDUP_REMOVED lines=9> */
.L_x_124:
        /* <DEDUP_REMOVED lines=9> */
.L_x_126:
        /* <DEDUP_REMOVED lines=9> */
.L_x_128:
        /* <DEDUP_REMOVED lines=9> */
.L_x_130:
        /* <DEDUP_REMOVED lines=9> */
.L_x_132:
        /* <DEDUP_REMOVED lines=9> */
.L_x_134:
        /* <DEDUP_REMOVED lines=9> */
.L_x_136:
        /* <DEDUP_REMOVED lines=9> */
.L_x_138:
        /* <DEDUP_REMOVED lines=9> */
.L_x_140:
[----:B------:R-:W-:-:S04]  /*29a0*/  UIADD3 UR6, UPT, UPT, UR6, 0x1, URZ ;  /* 0x0000000106067890 */ /* 0x000fc8000fffe0ff */
[----:B------:R-:W-:-:S04]  /*29b0*/  UISETP.NE.AND UP0, UPT, UR6, 0xc, UPT ;  /* 0x0000000c0600788c */ /* 0x000fc8000bf05270 */
[----:B------:R-:W-:Y:S02]  /*29c0*/  USEL UR5, URZ, 0x1, UP0 ;  /* 0x00000001ff057887 */ /* 0x000fe40008000000 */
[----:B------:R-:W-:-:S04]  /*29d0*/  USEL UR6, UR6, URZ, UP0 ;  /* 0x000000ff06067287 */ /* 0x000fc80008000000 */
[----:B------:R-:W-:Y:S01]  /*29e0*/  ULEA UR6, UR6, UR4, 0x3 ;  /* 0x0000000406067291 */ /* 0x000fe2000f8e18ff */
[----:B-1----:R-:W-:-:S04]  /*29f0*/  LOP3.LUT R3, R2, UR5, RZ, 0x3c, !PT ;  /* 0x0000000502037c12 */ /* 0x002fc8000f8e3cff */
[----:B------:R-:W-:Y:S01]  /*2a00*/  SHF.L.U32 R3, R3, 0x1f, RZ ;  /* 0x0000001f03037819 */ /* 0x000fe200000006ff */
[----:B----4-:R-:W-:-:S07]  /*2a10*/  IMAD.U32 R0, RZ, RZ, UR6 ;  /* 0x00000006ff007e24 */ /* 0x010fce000f8e00ff */
.L_x_48:
[----:B-1----:R1:W2:Y:S02]  /*2a20*/  SYNCS.PHASECHK.TRANS64.TRYWAIT P0, [R0+URZ], R3 ;  /* 0x00000003000075a7 */ /* 0x0022a400080011ff */
[----:B--2---:R-:W-:Y:S05]  /*2a30*/  @!P0 NANOSLEEP.SYNCS 0x989680 ;  /* 0x009896800000895d */ /* 0x004fea0003900000 */
[----:B------:R-:W2:Y:S02]  /*2a40*/  @!P0 SYNCS.PHASECHK.TRANS64 P0, [R0+URZ], R3 ;  /* 0x00000003000085a7 */ /* 0x000ea400080010ff */
[----:B--2---:R-:W-:Y:S05]  /*2a50*/  @P0 EXIT ;  /* 0x000000000000094d */ /* 0x004fea0003800000 */
[----:B------:R-:W-:Y:S05]  /*2a60*/  BRA `(.L_x_48) ;  /* 0xfffffffc00ec7947 */ /* 0x000fea000383ffff */
.L_x_18:
[----:B------:R-:W-:-:S04]  /*2a70*/  UISETP.NE.AND UP1, UPT, UR37, URZ, UPT ;  /* 0x000000ff2500728c */ /* 0x000fc8000bf25270 */
[----:B------:R-:W-:-:S09]  /*2a80*/  UISETP.NE.OR UP1, UPT, UR8, 0x1, UP1 ;  /* 0x000000010800788c */ /* 0x000fd20008f25670 */
[----:B------:R-:W-:Y:S05]  /*2a90*/  BRA.U UP1, `(.L_x_49) ;  /* 0x0000000501487547 */ /* 0x000fea000b800000 */
[----:B------:R-:W-:Y:S01]  /*2aa0*/  ISETP.NE.AND P2, PT, R2, RZ, PT ;  /* 0x000000ff0200720c */ /* 0x000fe20003f45270 */
[----:B------:R-:W-:Y:S01]  /*2ab0*/  IMAD.MOV.U32 R12, RZ, RZ, 0x1 ;  /* 0x00000001ff0c7424 */ /* 0x000fe200078e00ff */
[----:B------:R-:W-:Y:S02]  /*2ac0*/  CS2R R10, SRZ ;  /* 0x00000000000a7805 */ /* 0x000fe4000001ff00 */
[----:B------:R-:W-:Y:S01]  /*2ad0*/  CS2R R8, SRZ ;  /* 0x0000000000087805 */ /* 0x000fe2000001ff00 */
[----:B------:R-:W-:Y:S01]  /*2ae0*/  UMOV UR4, 0x400 ;  /* 0x0000040000047882 */ /* 0x000fe20000000000 */
[----:B------:R-:W-:Y:S01]  /*2af0*/  UMOV UR6, URZ ;  /* 0x000000ff00067c82 */ /* 0x000fe20008000000 */
[----:B------:R-:W-:-:S12]  /*2b00*/  ULEA UR37, UR37, UR4, 0x18 ;  /* 0x0000000425257291 */ /* 0x000fd8000f8ec0ff */
.L_x_53:
[----:B------:R-:W-:Y:S02]  /*2b10*/  LEA R0, R8, UR37, 0x3 ;  /* 0x0000002508007c11 */ /* 0x000fe4000f8e18ff */
[----:B------:R-:W-:-:S03]  /*2b20*/  SHF.L.U32 R5, R9, 0x1f, RZ ;  /* 0x0000001f09057819 */ /* 0x000fc600000006ff */
[----:B------:R-:W-:Y:S01]  /*2b30*/  VIADD R4, R0, 0x160 ;  /* 0x0000016000047836 */ /* 0x000fe20000000000 */
[----:B------:R-:W1:Y:S02]  /*2b40*/  SYNCS.PHASECHK.TRANS64.TRYWAIT P0, [R0+URZ+0x150], R5 ;  /* 0x00015005000075a7 */ /* 0x000e6400080011ff */
[----:B-1----:R-:W-:Y:S05]  /*2b50*/  @!P0 BRA `(.L_x_50) ;  /* 0x0000006000388947 */ /* 0x002fea0003800000 */
.L_x_141:
[----:B------:R-:W-:Y:S01]  /*2b60*/  ULEA UR5, UR6, UR37, 0x3 ;  /* 0x0000002506057291 */ /* 0x000fe2000f8e18ff */
[----:B------:R-:W-:Y:S02]  /*2b70*/  PRMT R4, RZ, 0x654, R4 ;  /* 0x00000654ff047816 */ /* 0x000fe40000000004 */
[----:B-1----:R-:W-:Y:S01]  /*2b80*/  SHF.L.U32 R5, R12, 0x1f, RZ ;  /* 0x0000001f0c057819 */ /* 0x002fe200000006ff */
[----:B------:R-:W-:Y:S01]  /*2b90*/  UIADD3 UR4, UPT, UPT, UR5, 0xf0, URZ ;  /* 0x000000f005047890 */ /* 0x000fe2000fffe0ff */
[----:B------:R1:W-:Y:S05]  /*2ba0*/  SYNCS.ARRIVE.TRANS64.RED.A1T0 RZ, [R4+URZ], RZ ;  /* 0x000000ff04ff79a7 */ /* 0x0003ea00081004ff */
[----:B------:R-:W-:Y:S01]  /*2bb0*/  IMAD.U32 R7, RZ, RZ, UR4 ;  /* 0x00000004ff077e24 */ /* 0x000fe2000f8e00ff */
[----:B------:R-:W2:Y:S04]  /*2bc0*/  SYNCS.PHASECHK.TRANS64.TRYWAIT P0, [UR5+0x100], R5 ;  /* 0x00010005ff0075a7 */ /* 0x000ea80008001105 */
[----:B------:R-:W-:Y:S01]  /*2bd0*/  PRMT R6, R2, 0x654, R7 ;  /* 0x0000065402067816 */ /* 0x000fe20000000007 */
[----:B-1----:R-:W-:Y:S01]  /*2be0*/  @!P2 IMAD.MOV.U32 R4, RZ, RZ, 0x10 ;  /* 0x00000010ff04a424 */ /* 0x002fe200078e00ff */
[----:B--2---:R-:W-:Y:S06]  /*2bf0*/  @!P0 BRA `(.L_x_51) ;  /* 0x0000006000248947 */ /* 0x004fec0003800000 */
.L_x_143:
[----:B------:R-:W-:Y:S01]  /*2c00*/  ULEA UR4, UR6, UR37, 0x4 ;  /* 0x0000002506047291 */ /* 0x000fe2000f8e20ff */
[----:B------:R-:W-:Y:S01]  /*2c10*/  SEL R3, R6, R3, !P2 ;  /* 0x0000000306037207 */ /* 0x000fe20005000000 */
[----:B------:R-:W-:Y:S01]  /*2c20*/  UIADD3 UR5, UPT, UPT, UR5, 0xf0, URZ ;  /* 0x000000f005057890 */ /* 0x000fe2000fffe0ff */
[----:B-1----:R-:W-:Y:S01]  /*2c30*/  LEA R0, R11, UR37, 0x3 ;  /* 0x000000250b007c11 */ /* 0x002fe2000f8e18ff */
[----:B------:R-:W-:Y:S01]  /*2c40*/  UIADD3 UR4, UPT, UPT, UR4, 0x180, URZ ;  /* 0x0000018004047890 */ /* 0x000fe2000fffe0ff */
[----:B------:R-:W-:Y:S01]  /*2c50*/  SHF.L.U32 R5, R10, 0x1f, RZ ;  /* 0x0000001f0a057819 */ /* 0x000fe200000006ff */
[----:B------:R1:W-:Y:S01]  /*2c60*/  @!P2 SYNCS.ARRIVE.TRANS64.RED RZ, [R3+URZ], R4 ;  /* 0x0000000403ffa9a7 */ /* 0x0003e200080004ff */
[----:B------:R-:W-:Y:S01]  /*2c70*/  UIADD3 UR6, UPT, UPT, UR6, 0x1, URZ ;  /* 0x0000000106067890 */ /* 0x000fe2000fffe0ff */
[----:B------:R-:W-:-:S03]  /*2c80*/  VIADD R8, R8, 0x1 ;  /* 0x0000000108087836 */ /* 0x000fc60000000000 */
[----:B------:R-:W-:Y:S02]  /*2c90*/  UISETP.NE.AND UP0, UPT, UR6, 0x2, UPT ;  /* 0x000000020600788c */ /* 0x000fe4000bf05270 */
[----:B------:R-:W-:Y:S06]  /*2ca0*/  UGETNEXTWORKID.BROADCAST [UR4], [UR5] ;  /* 0x00000000040073ca */ /* 0x000fec0008000100 */
[----:B------:R-:W-:Y:S01]  /*2cb0*/  USEL UR4, URZ, 0x1, UP0 ;  /* 0x00000001ff047887 */ /* 0x000fe20008000000 */
[----:B------:R-:W-:Y:S01]  /*2cc0*/  ISETP.NE.AND P0, PT, R8, 0x2, PT ;  /* 0x000000020800780c */ /* 0x000fe20003f05270 */
[----:B------:R-:W-:Y:S01]  /*2cd0*/  USEL UR6, UR6, URZ, UP0 ;  /* 0x000000ff06067287 */ /* 0x000fe20008000000 */
[----:B------:R-:W2:Y:S03]  /*2ce0*/  SYNCS.PHASECHK.TRANS64.TRYWAIT P1, [R0+URZ+0xf0], R5 ;  /* 0x0000f005000075a7 */ /* 0x000ea600080211ff */
[----:B------:R-:W-:Y:S01]  /*2cf0*/  LOP3.LUT R12, R12, UR4, RZ, 0x3c, !PT ;  /* 0x000000040c0c7c12 */ /* 0x000fe2000f8e3cff */
[----:B-12---:R-:W-:Y:S07]  /*2d00*/  @!P1 BRA `(.L_x_52) ;  /* 0x0000005c00f89947 */ /* 0x006fee0003800000 */
.L_x_144:
[C---:B------:R-:W-:Y:S01]  /*2d10*/  LEA R4, R11.reuse, UR37, 0x4 ;  /* 0x000000250b047c11 */ /* 0x040fe2000f8e20ff */
[----:B-1----:R-:W-:Y:S01]  /*2d20*/  VIADD R0, R0, 0x100 ;  /* 0x0000010000007836 */ /* 0x002fe20000000000 */
[----:B------:R-:W-:Y:S01]  /*2d30*/  SEL R8, R8, RZ, P0 ;  /* 0x000000ff08087207 */ /* 0x000fe20000000000 */
[----:B------:R-:W-:-:S03]  /*2d40*/  VIADD R11, R11, 0x1 ;  /* 0x000000010b0b7836 */ /* 0x000fc60000000000 */
[----:B------:R-:W1:Y:S01]  /*2d50*/  LDS.128 R4, [R4+0x180] ;  /* 0x0001800004047984 */ /* 0x000e620000000c00 */
[----:B------:R-:W-:Y:S02]  /*2d60*/  PRMT R0, RZ, 0x654, R0 ;  /* 0x00000654ff007816 */ /* 0x000fe40000000000 */
[C---:B------:R-:W-:Y:S01]  /*2d70*/  ISETP.NE.AND P1, PT, R11.reuse, 0x2, PT ;  /* 0x000000020b00780c */ /* 0x040fe20003f25270 */
[----:B------:R-:W-:Y:S01]  /*2d80*/  @!PT LDS RZ, [RZ] ;  /* 0x00000000fffff984 */ /* 0x000fe20000000800 */
[----:B------:R-:W-:Y:S01]  /*2d90*/  @!PT LDS RZ, [RZ] ;  /* 0x00000000fffff984 */ /* 0x000fe20000000800 */
[----:B------:R-:W-:Y:S01]  /*2da0*/  @!PT LDS RZ, [RZ] ;  /* 0x00000000fffff984 */ /* 0x000fe20000000800 */
[----:B------:R-:W-:Y:S01]  /*2db0*/  @!PT LDS RZ, [RZ] ;  /* 0x00000000fffff984 */ /* 0x000fe20000000800 */
[----:B------:R2:W-:Y:S06]  /*2dc0*/  MEMBAR.ALL.CTA ;  /* 0x0000000000007992 */ /* 0x0005ec0000008000 */
[----:B--2---:R-:W2:Y:S01]  /*2dd0*/  FENCE.VIEW.ASYNC.S ;  /* 0x00000000000073c6 */ /* 0x004ea20000000000 */
[----:B------:R-:W-:Y:S01]  /*2de0*/  SEL R11, R11, RZ, P1 ;  /* 0x000000ff0b0b7207 */ /* 0x000fe20000800000 */
[----:B--2---:R2:W-:Y:S01]  /*2df0*/  SYNCS.ARRIVE.TRANS64.RED.A1T0 RZ, [R0+URZ], RZ ;  /* 0x000000ff00ff79a7 */ /* 0x0045e200081004ff */
[----:B-1----:R-:W-:-:S02]  /*2e00*/  LOP3.LUT P3, RZ, R6, 0x1, RZ, 0xc0, !PT ;  /* 0x0000000106ff7812 */ /* 0x002fc4000786c0ff */
[----:B------:R-:W-:-:S04]  /*2e10*/  SEL R5, RZ, 0x1, P1 ;  /* 0x00000001ff057807 */ /* 0x000fc80000800000 */
[----:B------:R-:W-:Y:S02]  /*2e20*/  LOP3.LUT R10, R10, R5, RZ, 0x3c, !PT ;  /* 0x000000050a0a7212 */ /* 0x000fe400078e3cff */
[----:B--2---:R-:W-:-:S04]  /*2e30*/  SEL R0, RZ, 0x1, P0 ;  /* 0x00000001ff007807 */ /* 0x004fc80000000000 */
[----:B------:R-:W-:Y:S01]  /*2e40*/  LOP3.LUT R9, R9, R0, RZ, 0x3c, !PT ;  /* 0x0000000009097212 */ /* 0x000fe200078e3cff */
[----:B------:R-:W-:Y:S06]  /*2e50*/  @P3 BRA `(.L_x_53) ;  /* 0xfffffffc002c3947 */ /* 0x000fec000383ffff */
[----:B------:R-:W-:Y:S01]  /*2e60*/  ULEA UR5, UR6, UR37, 0x3 ;  /* 0x0000002506057291 */ /* 0x000fe2000f8e18ff */
[----:B------:R-:W-:-:S08]  /*2e70*/  SHF.L.U32 R3, R12, 0x1f, RZ ;  /* 0x0000001f0c037819 */ /* 0x000fd000000006ff */
[----:B------:R-:W1:Y:S02]  /*2e80*/  SYNCS.PHASECHK.TRANS64 P0, [UR5+0x100], R3 ;  /* 0x00010003ff0075a7 */ /* 0x000e640008001005 */
[----:B-1----:R-:W-:Y:S05]  /*2e90*/  @P0 BRA `(.L_x_54) ;  /* 0x0000000000080947 */ /* 0x002fea0003800000 */
[----:B------:R-:W1:Y:S02]  /*2ea0*/  SYNCS.PHASECHK.TRANS64.TRYWAIT P0, [UR5+0x100], R3 ;  /* 0x00010003ff0075a7 */ /* 0x000e640008001105 */
[----:B-1----:R-:W-:Y:S05]  /*2eb0*/  @!P0 BRA `(.L_x_55) ;  /* 0x0000005c00a08947 */ /* 0x002fea0003800000 */
.L_x_54:
[----:B------:R-:W-:-:S04]  /*2ec0*/  UIADD3 UR4, UPT, UPT, UR6, 0x1, URZ ;  /* 0x0000000106047890 */ /* 0x000fc8000fffe0ff */
[----:B------:R-:W-:-:S04]  /*2ed0*/  UISETP.NE.AND UP0, UPT, UR4, 0x2, UPT ;  /* 0x000000020400788c */ /* 0x000fc8000bf05270 */
[----:B------:R-:W-:Y:S02]  /*2ee0*/  USEL UR7, URZ, 0x1, UP0 ;  /* 0x00000001ff077887 */ /* 0x000fe40008000000 */
[----:B------:R-:W-:-:S04]  /*2ef0*/  USEL UR4, UR4, URZ, UP0 ;  /* 0x000000ff04047287 */ /* 0x000fc80008000000 */
[----:B------:R-:W-:Y:S01]  /*2f00*/  ULEA UR4, UR4, UR37, 0x3 ;  /* 0x0000002504047291 */ /* 0x000fe2000f8e18ff */
[----:B-1----:R-:W-:-:S04]  /*2f10*/  LOP3.LUT R3, R12, UR7, RZ, 0x3c, !PT ;  /* 0x000000070c037c12 */ /* 0x002fc8000f8e3cff */
[----:B------:R-:W-:-:S04]  /*2f20*/  SHF.L.U32 R0, R3, 0x1f, RZ ;  /* 0x0000001f03007819 */ /* 0x000fc800000006ff */
[----:B------:R-:W1:Y:S02]  /*2f30*/  SYNCS.PHASECHK.TRANS64 P0, [UR4+0x100], R0 ;  /* 0x00010000ff0075a7 */ /* 0x000e640008001004 */
[----:B-1----:R-:W-:Y:S05]  /*2f40*/  @P0 EXIT ;  /* 0x000000000000094d */ /* 0x002fea0003800000 */
[----:B------:R-:W-:Y:S02]  /*2f50*/  SHF.L.U32 R3, R3, 0x1f, RZ ;  /* 0x0000001f03037819 */ /* 0x000fe400000006ff */
[----:B------:R-:W-:-:S07]  /*2f60*/  MOV R0, UR4 ;  /* 0x0000000400007c02 */ /* 0x000fce0008000f00 */
.L_x_56:
[----:B-1----:R1:W2:Y:S02]  /*2f70*/  SYNCS.PHASECHK.TRANS64.TRYWAIT P0, [R0+URZ+0x100], R3 ;  /* 0x00010003000075a7 */ /* 0x0022a400080011ff */
[----:B--2---:R-:W-:Y:S05]  /*2f80*/  @!P0 NANOSLEEP.SYNCS 0x989680 ;  /* 0x009896800000895d */ /* 0x004fea0003900000 */
[----:B------:R-:W2:Y:S02]  /*2f90*/  @!P0 SYNCS.PHASECHK.TRANS64 P0, [R0+URZ+0x100], R3 ;  /* 0x00010003000085a7 */ /* 0x000ea400080010ff */
[----:B--2---:R-:W-:Y:S05]  /*2fa0*/  @P0 EXIT ;  /* 0x000000000000094d */ /* 0x004fea0003800000 */
[----:B------:R-:W-:Y:S05]  /*2fb0*/  BRA `(.L_x_56) ;  /* 0xfffffffc00ec7947 */ /* 0x000fea000383ffff */
.L_x_49:
[----:B------:R-:W-:-:S09]  /*2fc0*/  UISETP.NE.AND UP1, UPT, UR8, URZ, UPT ;  /* 0x000000ff0800728c */ /* 0x000fd2000bf25270 */
[----:B------:R-:W-:Y:S05]  /*2fd0*/  BRA.U UP1, `(.L_x_57) ;  /* 0x0000000d017c7547 */ /* 0x000fea000b800000 */
[----:B------:R-:W-:Y:S01]  /*2fe0*/  UMOV UR4, 0x40 ;  /* 0x0000004000047882 */ /* 0x000fe20000000000 */
[----:B------:R-:W-:Y:S01]  /*2ff0*/  NOP ;  /* 0x0000000000007918 */ /* 0x000fe20000000000 */
[----:B------:R-:W-:Y:S01]  /*3000*/  ULEA UR4, UR37, UR4, 0x18 ;  /* 0x0000000425047291 */ /* 0x000fe2000f8ec0ff */
[----:B------:R-:W-:Y:S02]  /*3010*/  UMOV UR5, 0x400 ;  /* 0x0000040000057882 */ /* 0x000fe40000000000 */
[----:B------:R-:W-:-:S06]  /*3020*/  ULEA UR37, UR37, UR5, 0x18 ;  /* 0x0000000525257291 */ /* 0x000fcc000f8ec0ff */
[----:B------:R-:W1:Y:S02]  /*3030*/  LDS.U8 R0, [UR4+0x1c] ;  /* 0x00001c04ff007984 */ /* 0x000e640008000000 */
[----:B-1----:R-:W-:-:S13]  /*3040*/  ISETP.NE.AND P0, PT, R0, RZ, PT ;  /* 0x000000ff0000720c */ /* 0x002fda0003f05270 */
[----:B------:R-:W-:Y:S05]  /*3050*/  @P0 BRA `(.L_x_58) ;  /* 0x0000000000580947 */ /* 0x000fea0003800000 */
[----:B------:R-:W-:-:S13]  /*3060*/  ELECT P0, URZ, PT ;  /* 0x0000000000ff782f */ /* 0x000fda0003800000 */
[----:B------:R-:W-:Y:S05]  /*3070*/  @!P0 BRA `(.L_x_59) ;  /* 0x0000000000608947 */ /* 0x000fea0003800000 */
[----:B------:R-:W-:Y:S01]  /*3080*/  UMOV UR5, 0x10 ;  /* 0x0000001000057882 */ /* 0x000fe20000000000 */
[----:B------:R-:W-:Y:S01]  /*3090*/  HFMA2 R0, -RZ, RZ, 0, 5.9604644775390625e-08 ;  /* 0x00000001ff007431 */ /* 0x000fe200000001ff */
[----:B------:R-:W-:-:S03]  /*30a0*/  MOV R2, 0xffff ;  /* 0x0000ffff00027802 */ /* 0x000fc60000000f00 */
[----:B------:R-:W-:Y:S04]  /*30b0*/  DEPBAR.LE SB1, 0x36 ;  /* 0x00009d800000791a */ /* 0x000fe80000000000 */
[----:B------:R-:W1:Y:S02]  /*30c0*/  UTCATOMSWS.FIND_AND_SET.ALIGN UP0, UR5, UR5 ;  /* 0x00000005000575e3 */ /* 0x000e640008000800 */
[----:B-1----:R-:W-:Y:S01]  /*30d0*/  MOV R3, UR5 ;  /* 0x0000000500037c02 */ /* 0x002fe20008000f00 */
[----:B------:R-:W-:Y:S06]  /*30e0*/  BRA.U UP0, `(.L_x_60) ;  /* 0x0000000100187547 */ /* 0x000fec000b800000 */
.L_x_61:
[----:B------:R-:W-:Y:S05]  /*30f0*/  NANOSLEEP 0x64 ;  /* 0x000000640000795d */ /* 0x000fea0003800000 */
[----:B------:R-:W-:-:S05]  /*3100*/  UMOV UR5, 0x10 ;  /* 0x0000001000057882 */ /* 0x000fca0000000000 */
[----:B------:R-:W-:Y:S04]  /*3110*/  DEPBAR.LE SB1, 0x36 ;  /* 0x00009d800000791a */ /* 0x000fe80000000000 */
[----:B------:R-:W1:Y:S02]  /*3120*/  UTCATOMSWS.FIND_AND_SET.ALIGN UP0, UR5, UR5 ;  /* 0x00000005000575e3 */ /* 0x000e640008000800 */
[----:B-1----:R-:W-:Y:S01]  /*3130*/  MOV R3, UR5 ;  /* 0x0000000500037c02 */ /* 0x002fe20008000f00 */
[----:B------:R-:W-:Y:S05]  /*3140*/  BRA.U !UP0, `(.L_x_61) ;  /* 0xfffffffd08e87547 */ /* 0x000fea000b83ffff */
.L_x_60:
[-C--:B------:R-:W-:Y:S02]  /*3150*/  SHF.L.U32 R2, R2, R3.reuse, RZ ;  /* 0x0000000302027219 */ /* 0x080fe400000006ff */
[----:B------:R-:W-:Y:S01]  /*3160*/  SHF.L.U32 R0, R0, R3, RZ ;  /* 0x0000000300007219 */ /* 0x000fe200000006ff */
[----:B------:R-:W-:Y:S02]  /*3170*/  IMAD.SHL.U32 R3, R3, 0x20, RZ ;  /* 0x0000002003037824 */ /* 0x000fe400078e00ff */
[----:B------:R1:W-:Y:S04]  /*3180*/  ATOMS.OR RZ, [UR4+0x14], R2 ;  /* 0x00001402ffff798c */ /* 0x0003e8000b000004 */
[----:B------:R1:W-:Y:S04]  /*3190*/  ATOMS.OR RZ, [UR4+0x18], R0 ;  /* 0x00001800ffff798c */ /* 0x0003e8000b000004 */
[----:B------:R1:W-:Y:S01]  /*31a0*/  STS [UR37+0x1a0], R3 ;  /* 0x0001a003ff007988 */ /* 0x0003e20008000825 */
[----:B------:R-:W-:Y:S05]  /*31b0*/  BRA `(.L_x_59) ;  /* 0x0000000000107947 */ /* 0x000fea0003800000 */
.L_x_58:
[----:B------:R-:W-:Y:S02]  /*31c0*/  MOV R0, 0xffffffff ;  /* 0xffffffff00007802 */ /* 0x000fe40000000f00 */
[----:B------:R-:W-:-:S03]  /*31d0*/  MOV R2, 0x3200 ;  /* 0x0000320000027802 */ /* 0x000fc60000000f00 */
[----:B------:R1:W-:Y:S04]  /*31e0*/  STS [UR37+0x1a0], R0 ;  /* 0x0001a000ff007988 */ /* 0x0003e80008000825 */
[----:B-1-3-5:R-:W-:Y:S05]  /*31f0*/  CALL.REL.NOINC `($__internal_1_$__cuda_sm10x_tcgen05_guardrail_trap_phase_invalid_during_alloc) ;  /* 0x00000060005c7944 */ /* 0x02afea0003c00000 */
.L_x_59:
[----:B------:R-:W-:Y:S05]  /*3200*/  WARPSYNC.ALL ;  /* 0x0000000000007948 */ /* 0x000fea0003800000 */
[----:B------:R-:W2:Y:S01]  /*3210*/  S2UR UR6, SR_CgaCtaId ;  /* 0x00000000000679c3 */ /* 0x000ea20000008800 */
[----:B------:R-:W-:Y:S01]  /*3220*/  UMOV UR4, 0x400 ;  /* 0x0000040000047882 */ /* 0x000fe20000000000 */
[----:B------:R-:W-:-:S06]  /*3230*/  NOP ;  /* 0x0000000000007918 */ /* 0x000fcc0000000000 */
[----:B------:R-:W-:Y:S06]  /*3240*/  BAR.ARV 0x6, 0xa0 ;  /* 0x0182800000007b1d */ /* 0x000fec0000002000 */
[----:B------:R-:W4:Y:S01]  /*3250*/  LDCU UR7, c[0x0][0x38c] ;  /* 0x00007180ff0777ac */ /* 0x000f220008000800 */
[----:B------:R-:W-:Y:S01]  /*3260*/  IMAD.MOV.U32 R11, RZ, RZ, 0x1 ;  /* 0x00000001ff0b7424 */ /* 0x000fe200078e00ff */
[----:B------:R-:W-:Y:S01]  /*3270*/  CS2R R8, SRZ ;  /* 0x0000000000087805 */ /* 0x000fe2000001ff00 */
[----:B------:R-:W-:Y:S01]  /*3280*/  IMAD.MOV.U32 R10, RZ, RZ, RZ ;  /* 0x000000ffff0a7224 */ /* 0x000fe200078e00ff */
[----:B------:R-:W-:Y:S01]  /*3290*/  UMOV UR18, URZ ;  /* 0x000000ff00127c82 */ /* 0x000fe20008000000 */
[----:B------:R-:W-:Y:S01]  /*32a0*/  UMOV UR17, URZ ;  /* 0x000000ff00117c82 */ /* 0x000fe20008000000 */
[----:B------:R-:W-:Y:S01]  /*32b0*/  UMOV UR22, 0x0 ;  /* 0x0000000000167882 */ /* 0x000fe20000000000 */
[----:B------:R-:W-:Y:S01]  /*32c0*/  UMOV UR23, 0x8200010 ;  /* 0x0820001000177882 */ /* 0x000fe20000000000 */
[----:B------:R-:W-:Y:S01]  /*32d0*/  UMOV UR20, 0x0 ;  /* 0x0000000000147882 */ /* 0x000fe20000000000 */
[----:B------:R-:W-:Y:S01]  /*32e0*/  UMOV UR21, 0x8200010 ;  /* 0x0820001000157882 */ /* 0x000fe20000000000 */
[----:B--2---:R-:W-:Y:S01]  /*32f0*/  ULEA UR6, UR6, UR4, 0x18 ;  /* 0x0000000406067291 */ /* 0x004fe2000f8ec0ff */
[----:B------:R-:W2:Y:S03]  /*3300*/  LDCU UR4, c[0x0][0x38c] ;  /* 0x00007180ff0477ac */ /* 0x000ea60008000800 */
[----:B------:R-:W-:-:S02]  /*3310*/  UIADD3 UR11, UPT, UPT, UR6, 0x8400, URZ ;  /* 0x00008400060b7890 */ /* 0x000fc4000fffe0ff */
[----:B----4-:R-:W-:-:S03]  /*3320*/  UIADD3 UR7, UPT, UPT, UR7, 0x3f, URZ ;  /* 0x0000003f07077890 */ /* 0x010fc6000fffe0ff */
[----:B-1----:R-:W1:Y:S01]  /*3330*/  LDS R0, [UR6+0x1a0] ;  /* 0x0001a006ff007984 */ /* 0x002e620008000800 */
[----:B------:R-:W-:Y:S02]  /*3340*/  UIADD3 UR12, UPT, UPT, UR6, 0x20400, URZ ;  /* 0x00020400060c7890 */ /* 0x000fe4000fffe0ff */
[----:B------:R-:W-:Y:S02]  /*3350*/  USHF.R.S32.HI UR5, URZ, 0x1f, UR7 ;  /* 0x0000001fff057899 */ /* 0x000fe40008011407 */
[----:B------:R-:W-:Y:S02]  /*3360*/  USHF.R.U32.HI UR11, URZ, 0x4, UR11 ;  /* 0x00000004ff0b7899 */ /* 0x000fe4000801160b */
[----:B------:R-:W-:Y:S02]  /*3370*/  ULEA.HI UR5, UR5, UR7, URZ, 0x6 ;  /* 0x0000000705057291 */ /* 0x000fe4000f8f30ff */
[----:B------:R-:W-:Y:S02]  /*3380*/  USHF.R.U32.HI UR12, URZ, 0x4, UR12 ;  /* 0x00000004ff0c7899 */ /* 0x000fe4000801160c */
[----:B------:R-:W-:-:S02]  /*3390*/  USHF.R.S32.HI UR5, URZ, 0x6, UR5 ;  /* 0x00000006ff057899 */ /* 0x000fc40008011405 */
[----:B------:R-:W-:Y:S02]  /*33a0*/  ULOP3.LUT UR11, UR11, 0x3fff, URZ, 0xc0, !UPT ;  /* 0x00003fff0b0b7892 */ /* 0x000fe4000f8ec0ff */
[----:B------:R-:W-:Y:S02]  /*33b0*/  UISETP.LT.AND UP0, UPT, UR5, 0x1, UPT ;  /* 0x000000010500788c */ /* 0x000fe4000bf01270 */
[----:B------:R-:W-:Y:S02]  /*33c0*/  ULOP3.LUT UR12, UR12, 0x3fff, URZ, 0xc0, !UPT ;  /* 0x00003fff0c0c7892 */ /* 0x000fe4000f8ec0ff */
[----:B------:R-:W-:Y:S02]  /*33d0*/  USEL UR10, UR5, 0x1, !UP0 ;  /* 0x00000001050a7887 */ /* 0x000fe4000c000000 */
[----:B------:R-:W-:Y:S02]  /*33e0*/  ULOP3.LUT UR11, UR11, 0x10000, URZ, 0xfc, !UPT ;  /* 0x000100000b0b7892 */ /* 0x000fe4000f8efcff */
[----:B------:R-:W-:-:S02]  /*33f0*/  ULOP3.LUT UR12, UR12, 0x10000, URZ, 0xfc, !UPT ;  /* 0x000100000c0c7892 */ /* 0x000fc4000f8efcff */
[----:B------:R-:W-:Y:S02]  /*3400*/  UIADD3 UR10, UPT, UPT, -UR10, URZ, URZ ;  /* 0x000000ff0a0a7290 */ /* 0x000fe4000fffe1ff */
[----:B--2---:R-:W-:Y:S01]  /*3410*/  UISETP.GE.AND UP3, UPT, UR4, 0x1, UPT ;  /* 0x000000010400788c */ /* 0x004fe2000bf66270 */
[----:B-1----:R-:W-:-:S15]  /*3420*/  R2UR UR19, R0 ;  /* 0x00000000001372ca */ /* 0x002fde00000e0000 */
.L_x_68:
[----:B------:R-:W-:Y:S02]  /*3430*/  LEA R0, R10, UR6, 0x3 ;  /* 0x000000060a007c11 */ /* 0x000fe4000f8e18ff */
[----:B------:R-:W-:Y:S02]  /*3440*/  SHF.L.U32 R5, R9, 0x1f, RZ ;  /* 0x0000001f09057819 */ /* 0x000fe400000006ff */
[----:B------:R-:W-:Y:S01]  /*3450*/  PLOP3.LUT P0, PT, PT, PT, UP3, 0x80, 0x8 ;  /* 0x000000000008781c */ /* 0x000fe20003f0f038 */
[----:B------:R-:W-:Y:S01]  /*3460*/  VIADD R3, R0, 0x100 ;  /* 0x0000010000037836 */ /* 0x000fe20000000000 */
[----:B-1----:R-:W1:Y:S02]  /*3470*/  SYNCS.PHASECHK.TRANS64.TRYWAIT P1, [R0+URZ+0xf0], R5 ;  /* 0x0000f005000075a7 */ /* 0x002e6400080211ff */
[----:B-1--4-:R-:W-:Y:S09]  /*3480*/  @!P1 BRA `(.L_x_62) ;  /* 0x0000005800449947 */ /* 0x012ff20003800000 */
.L_x_146:
[----:B------:R-:W-:Y:S01]  /*3490*/  LEA R4, R10, UR6, 0x4 ;  /* 0x000000060a047c11 */ /* 0x000fe2000f8e20ff */
[----:B------:R-:W-:Y:S01]  /*34a0*/  @UP3 ULEA UR4, UR17, UR6, 0x3 ;  /* 0x0000000611043291 */ /* 0x000fe2000f8e18ff */
[----:B------:R-:W-:Y:S01]  /*34b0*/  PLOP3.LUT P2, PT, PT, PT, PT, 0x80, 0x8 ;  /* 0x000000000008781c */ /* 0x000fe20003f4f070 */
[----:B------:R-:W-:Y:S01]  /*34c0*/  ULEA UR8, UR18, UR6, 0x3 ;  /* 0x0000000612087291 */ /* 0x000fe2000f8e18ff */
[----:B------:R-:W-:Y:S01]  /*34d0*/  PRMT R3, RZ, 0x654, R3 ;  /* 0x00000654ff037816 */ /* 0x000fe20000000003 */
[----:B------:R-:W-:Y:S01]  /*34e0*/  ULEA UR9, UR18, UR19, 0x7 ;  /* 0x0000001312097291 */ /* 0x000fe2000f8e38ff */
[----:B-1----:R-:W1:Y:S01]  /*34f0*/  LDS.128 R4, [R4+0x180] ;  /* 0x0001800004047984 */ /* 0x002e620000000c00 */
[----:B------:R-:W-:Y:S02]  /*3500*/  @P0 SHF.L.U32 R2, R8, 0x1f, RZ ;  /* 0x0000001f08020819 */ /* 0x000fe400000006ff */
[----:B------:R-:W-:Y:S01]  /*3510*/  SHF.L.U32 R0, R11, 0x1f, RZ ;  /* 0x0000001f0b007819 */ /* 0x000fe200000006ff */
[----:B------:R-:W-:Y:S01]  /*3520*/  @!PT LDS RZ, [RZ] ;  /* 0x00000000fffff984 */ /* 0x000fe20000000800 */
[----:B------:R-:W-:Y:S01]  /*3530*/  @!PT LDS RZ, [RZ] ;  /* 0x00000000fffff984 */ /* 0x000fe20000000800 */
[----:B------:R-:W-:Y:S01]  /*3540*/  @!PT LDS RZ, [RZ] ;  /* 0x00000000fffff984 */ /* 0x000fe20000000800 */
[----:B------:R-:W-:Y:S01]  /*3550*/  @!PT LDS RZ, [RZ] ;  /* 0x00000000fffff984 */ /* 0x000fe20000000800 */
[----:B------:R2:W-:Y:S06]  /*3560*/  MEMBAR.ALL.CTA ;  /* 0x0000000000007992 */ /* 0x0005ec0000008000 */
[----:B--2---:R-:W2:Y:S02]  /*3570*/  FENCE.VIEW.ASYNC.S ;  /* 0x00000000000073c6 */ /* 0x004ea40000000000 */
[----:B--2---:R2:W-:Y:S01]  /*3580*/  SYNCS.ARRIVE.TRANS64.RED.A1T0 RZ, [R3+URZ], RZ ;  /* 0x000000ff03ff79a7 */ /* 0x0045e200081004ff */
[----:B------:R2:W4:Y:S01]  /*3590*/  @P0 SYNCS.PHASECHK.TRANS64.TRYWAIT P2, [UR4], R2 ;  /* 0x00000002ff0005a7 */ /* 0x0005220008041104 */
[----:B-1----:R-:W-:Y:S01]  /*35a0*/  LOP3.LUT P1, RZ, R6, 0x1, RZ, 0xc0, !PT ;  /* 0x0000000106ff7812 */ /* 0x002fe2000782c0ff */
[----:B------:R-:W1:Y:S02]  /*35b0*/  SYNCS.PHASECHK.TRANS64.TRYWAIT P0, [UR8+0x130], R0 ;  /* 0x00013000ff0075a7 */ /* 0x000e640008001108 */
[----:B-12-4-:R-:W-:Y:S10]  /*35c0*/  @!P0 BRA `(.L_x_63) ;  /* 0x0000005800088947 */ /* 0x016ff40003800000 */
.L_x_148:
[----:B------:R-:W-:Y:S01]  /*35d0*/  IADD3 R10, PT, PT, R10, 0x1, RZ ;  /* 0x000000010a0a7810 */ /* 0x000fe20007ffe0ff */
[----:B------:R-:W-:Y:S06]  /*35e0*/  BRA.U !UP3, `(.L_x_64) ;  /* 0x000000010b987547 */ /* 0x000fec000b800000 */
[----:B------:R-:W-:Y:S01]  /*35f0*/  UPLOP3.LUT UP4, UPT, UPT, UPT, UPT, 0x40, 0x4 ;  /* 0x000000000004789c */ /* 0x000fe20003f8e870 */
[----:B------:R-:W-:Y:S01]  /*3600*/  UMOV UR16, UR10 ;  /* 0x0000000a00107c82 */ /* 0x000fe20008000000 */
[----:B------:R-:W-:Y:S01]  /*3610*/  UMOV UR15, UR5 ;  /* 0x00000005000f7c82 */ /* 0x000fe20008000000 */
[----:B------:R-:W-:-:S08]  /*3620*/  UMOV UR14, UR17 ;  /* 0x00000011000e7c82 */ /* 0x000fd00008000000 */
.L_x_67:
[----:B------:R-:W-:Y:S02]  /*3630*/  UIADD3 UR16, UPT, UPT, UR16, 0x1, URZ ;  /* 0x0000000110107890 */ /* 0x000fe4000fffe0ff */
[----:B--2---:R-:W-:Y:S02]  /*3640*/  ULEA UR7, UR14, UR6, 0x3 ;  /* 0x000000060e077291 */ /* 0x004fe4000f8e18ff */
[----:B------:R-:W-:Y:S01]  /*3650*/  UISETP.NE.AND UP0, UPT, UR16, URZ, UPT ;  /* 0x000000ff1000728c */ /* 0x000fe2000bf05270 */
[----:B----4-:R-:W-:Y:S10]  /*3660*/  @P2 BRA `(.L_x_65) ;  /* 0x00000000000c2947 */ /* 0x010ff40003800000 */
[----:B-1----:R-:W-:Y:S04]  /*3670*/  SHF.L.U32 R3, R8, 0x1f, RZ ;  /* 0x0000001f08037819 */ /* 0x002fe800000006ff */
[----:B------:R-:W1:Y:S02]  /*3680*/  SYNCS.PHASECHK.TRANS64.TRYWAIT P0, [UR7], R3 ;  /* 0x00000003ff0075a7 */ /* 0x000e640008001107 */
[----:B-1----:R-:W-:Y:S05]  /*3690*/  @!P0 BRA `(.L_x_66) ;  /* 0x0000005400ec8947 */ /* 0x002fea0003800000 */
.L_x_65:
[----:B------:R-:W-:Y:S01]  /*36a0*/  UISETP.NE.AND UP1, UPT, UR15, 0x1, UPT ;  /* 0x000000010f00788c */ /* 0x000fe2000bf25270 */
[----:B------:R-:W-:Y:S01]  /*36b0*/  PLOP3.LUT P2, PT, PT, PT, PT, 0x80, 0x8 ;  /* 0x000000000008781c */ /* 0x000fe20003f4f070 */
[----:B------:R-:W-:Y:S02]  /*36c0*/  UIADD3 UR17, UPT, UPT, UR14, 0x1, URZ ;  /* 0x000000010e117890 */ /* 0x000fe4000fffe0ff */
[----:B------:R-:W-:Y:S02]  /*36d0*/  ULEA UR24, UR14, UR12, 0x9 ;  /* 0x0000000c0e187291 */ /* 0x000fe4000f8e48ff */
[----:B------:R-:W-:Y:S01]  /*36e0*/  UISETP.NE.AND UP2, UPT, UR17, 0xc, UPT ;  /* 0x0000000c1100788c */ /* 0x000fe2000bf45270 */
[----:B------:R-:W-:Y:S01]  /*36f0*/  PLOP3.LUT P0, PT, PT, PT, UP1, 0x80, 0x8 ;  /* 0x000000000008781c */ /* 0x000fe20003f0f018 */
[----:B------:R-:W-:Y:S02]  /*3700*/  ULEA UR26, UR14, UR11, 0x9 ;  /* 0x0000000b0e1a7291 */ /* 0x000fe4000f8e48ff */
[----:B------:R-:W-:Y:S02]  /*3710*/  USEL UR13, URZ, 0x1, UP2 ;  /* 0x00000001ff0d7887 */ /* 0x000fe40009000000 */
[----:B------:R-:W-:Y:S02]  /*3720*/  USEL UR17, UR17, URZ, UP2 ;  /* 0x000000ff11117287 */ /* 0x000fe40009000000 */
[----:B------:R-:W-:Y:S02]  /*3730*/  UIADD3 UR30, UPT, UPT, UR24, 0x2, URZ ;  /* 0x00000002181e7890 */ /* 0x000fe4000fffe0ff */
[----:B------:R-:W-:Y:S01]  /*3740*/  @UP1 ULEA UR4, UR17, UR6, 0x3 ;  /* 0x0000000611041291 */ /* 0x000fe2000f8e18ff */
[----:B------:R-:W-:Y:S01]  /*3750*/  LOP3.LUT R8, R8, UR13, RZ, 0x3c, !PT ;  /* 0x0000000d08087c12 */ /* 0x000fe2000f8e3cff */
[----:B------:R-:W-:Y:S02]  /*3760*/  UIADD3 UR28, UPT, UPT, UR26, 0x2, URZ ;  /* 0x000000021a1c7890 */ /* 0x000fe4000fffe0ff */
[----:B------:R-:W-:Y:S01]  /*3770*/  UIADD3 UR7, UPT, UPT, UR7, 0x60, URZ ;  /* 0x0000006007077890 */ /* 0x000fe2000fffe0ff */
[----:B-1----:R-:W-:Y:S01]  /*3780*/  @P0 SHF.L.U32 R0, R8, 0x1f, RZ ;  /* 0x0000001f08000819 */ /* 0x002fe200000006ff */
[----:B------:R-:W-:Y:S01]  /*3790*/  UMOV UR25, 0x80004020 ;  /* 0x8000402000197882 */ /* 0x000fe20000000000 */
[----:B------:R-:W-:Y:S01]  /*37a0*/  UMOV UR27, 0x80004020 ;  /* 0x80004020001b7882 */ /* 0x000fe20000000000 */
[----:B------:R-:W-:Y:S01]  /*37b0*/  UMOV UR31, 0x80004020 ;  /* 0x80004020001f7882 */ /* 0x000fe20000000000 */
[----:B------:R2:W4:Y:S01]  /*37c0*/  @P0 SYNCS.PHASECHK.TRANS64.TRYWAIT P2, [UR4], R0 ;  /* 0x00000000ff0005a7 */ /* 0x0005220008041104 */
[----:B------:R-:W-:Y:S01]  /*37d0*/  UIADD3 UR15, UPT, UPT, UR15, -0x1, URZ ;  /* 0xffffffff0f0f7890 */ /* 0x000fe2000fffe0ff */
[----:B------:R2:W-:Y:S01]  /*37e0*/  UTCQMMA gdesc[UR26], gdesc[UR24], tmem[UR9], tmem[UR22], idesc[UR23], UP4 ;  /* 0x00ff16181a0075ea */ /* 0x0005e2000a000309 */
[----:B------:R-:W-:Y:S01]  /*37f0*/  UPLOP3.LUT UP4, UPT, UPT, UPT, UPT, 0x80, 0x8 ;  /* 0x000000000008789c */ /* 0x000fe20003f8f070 */
[----:B------:R-:W-:Y:S01]  /*3800*/  UMOV UR29, 0x80004020 ;  /* 0x80004020001d7882 */ /* 0x000fe20000000000 */
[----:B------:R-:W-:Y:S01]  /*3810*/  UMOV UR14, UR17 ;  /* 0x00000011000e7c82 */ /* 0x000fe20008000000 */
[----:B------:R2:W-:Y:S01]  /*3820*/  UTCQMMA gdesc[UR28], gdesc[UR30], tmem[UR9], tmem[UR20], idesc[UR21], UPT ;  /* 0x00ff141e1c0075ea */ /* 0x0005e2000b800309 */
[----:B------:R2:W-:Y:S01]  /*3830*/  UTCBAR [UR7], URZ ;  /* 0x000000ff070073e9 */ /* 0x0005e200080000ff */
[----:B------:R-:W-:Y:S06]  /*3840*/  BRA.U UP0, `(.L_x_67) ;  /* 0xfffffffd00787547 */ /* 0x000fec000b83ffff */
.L_x_64:
[----:B------:R-:W-:Y:S01]  /*3850*/  UIADD3 UR18, UPT, UPT, UR18, 0x1, URZ ;  /* 0x0000000112127890 */ /* 0x000fe2000fffe0ff */
[C---:B------:R-:W-:Y:S01]  /*3860*/  ISETP.NE.AND P0, PT, R10.reuse, 0x2, PT ;  /* 0x000000020a00780c */ /* 0x040fe20003f05270 */
[----:B------:R-:W-:Y:S02]  /*3870*/  UIADD3 UR8, UPT, UPT, UR8, 0x110, URZ ;  /* 0x0000011008087890 */ /* 0x000fe4000fffe0ff */
[----:B------:R-:W-:Y:S01]  /*3880*/  UISETP.NE.AND UP0, UPT, UR18, 0x4, UPT ;  /* 0x000000041200788c */ /* 0x000fe2000bf05270 */
[----:B-12---:R-:W-:Y:S02]  /*3890*/  SEL R0, RZ, 0x1, P0 ;  /* 0x00000001ff007807 */ /* 0x006fe40000000000 */
[----:B------:R-:W-:Y:S01]  /*38a0*/  SEL R10, R10, RZ, P0 ;  /* 0x000000ff0a0a7207 */ /* 0x000fe20000000000 */
[----:B------:R-:W-:Y:S01]  /*38b0*/  USEL UR4, URZ, 0x1, UP0 ;  /* 0x00000001ff047887 */ /* 0x000fe20008000000 */
[----:B------:R-:W-:Y:S01]  /*38c0*/  LOP3.LUT R9, R9, R0, RZ, 0x3c, !PT ;  /* 0x0000000009097212 */ /* 0x000fe200078e3cff */
[----:B------:R-:W-:Y:S01]  /*38d0*/  USEL UR18, UR18, URZ, UP0 ;  /* 0x000000ff12127287 */ /* 0x000fe20008000000 */
[----:B------:R1:W-:Y:S03]  /*38e0*/  UTCBAR [UR8], URZ ;  /* 0x000000ff080073e9 */ /* 0x0003e600080000ff */
[----:B------:R-:W-:Y:S01]  /*38f0*/  LOP3.LUT R11, R11, UR4, RZ, 0x3c, !PT ;  /* 0x000000040b0b7c12 */ /* 0x000fe2000f8e3cff */
[----:B------:R-:W-:Y:S07]  /*3900*/  @P1 BRA `(.L_x_68) ;  /* 0xfffffff800c81947 */ /* 0x000fee000383ffff */
[----:B------:R-:W2:Y:S01]  /*3910*/  S2UR UR4, SR_CgaCtaId ;  /* 0x00000000000479c3 */ /* 0x000ea20000008800 */
[----:B------:R-:W-:Y:S01]  /*3920*/  ELECT P0, URZ, PT ;  /* 0x0000000000ff782f */ /* 0x000fe20003800000 */
[----:B------:R-:W-:Y:S01]  /*3930*/  IMAD.MOV.U32 R0, RZ, RZ, 0x1 ;  /* 0x00000001ff007424 */ /* 0x000fe200078e00ff */
[----:B------:R-:W-:Y:S01]  /*3940*/  UIADD3 UR6, UPT, UPT, UR6, 0x130, URZ ;  /* 0x0000013006067890 */ /* 0x000fe2000fffe0ff */
[----:B------:R-:W-:Y:S01]  /*3950*/  SHF.L.U32 R3, R11, 0x1f, RZ ;  /* 0x0000001f0b037819 */ /* 0x000fe200000006ff */
[----:B------:R-:W-:-:S03]  /*3960*/  UMOV UR5, 0x40 ;  /* 0x0000004000057882 */ /* 0x000fc60000000000 */
[----:B------:R-:W-:Y:S01]  /*3970*/  UVIRTCOUNT.DEALLOC.SMPOOL 0x80 ;  /* 0x000000800000784c */ /* 0x000fe20000000000 */
[----:B--2---:R-:W-:Y:S02]  /*3980*/  ULEA UR4, UR4, UR5, 0x18 ;  /* 0x0000000504047291 */ /* 0x004fe4000f8ec0ff */
[----:B------:R-:W-:-:S07]  /*3990*/  ULEA UR5, UR18, UR6, 0x3 ;  /* 0x0000000612057291 */ /* 0x000fce000f8e18ff */
[----:B------:R2:W-:Y:S02]  /*39a0*/  @P0 STS.U8 [UR4+0x1c], R0 ;  /* 0x00001c00ff000988 */ /* 0x0005e40008000004 */
[----:B------:R-:W3:Y:S02]  /*39b0*/  SYNCS.PHASECHK.TRANS64.TRYWAIT P0, [UR5], R3 ;  /* 0x00000003ff0075a7 */ /* 0x000ee40008001105 */
[----:B--23--:R-:W-:Y:S05]  /*39c0*/  @!P0 BRA `(.L_x_69) ;  /* 0x0000005400388947 */ /* 0x00cfea0003800000 */
.L_x_151:
[----:B------:R-:W-:-:S04]  /*39d0*/  UIADD3 UR7, UPT, UPT, UR18, 0x1, URZ ;  /* 0x0000000112077890 */ /* 0x000fc8000fffe0ff */
[----:B------:R-:W-:-:S04]  /*39e0*/  UISETP.NE.AND UP0, UPT, UR7, 0x4, UPT ;  /* 0x000000040700788c */ /* 0x000fc8000bf05270 */
[----:B-1----:R-:W-:Y:S02]  /*39f0*/  USEL UR8, URZ, 0x1, UP0 ;  /* 0x00000001ff087887 */ /* 0x002fe40008000000 */
[----:B------:R-:W-:-:S04]  /*3a00*/  USEL UR7, UR7, URZ, UP0 ;  /* 0x000000ff07077287 */ /* 0x000fc80008000000 */
[----:B------:R-:W-:Y:S01]  /*3a10*/  ULEA UR5, UR7, UR6, 0x3 ;  /* 0x0000000607057291 */ /* 0x000fe2000f8e18ff */
[----:B------:R-:W-:-:S04]  /*3a20*/  LOP3.LUT R2, R11, UR8, RZ, 0x3c, !PT ;  /* 0x000000080b027c12 */ /* 0x000fc8000f8e3cff */
[----:B--2---:R-:W-:-:S04]  /*3a30*/  SHF.L.U32 R3, R2, 0x1f, RZ ;  /* 0x0000001f02037819 */ /* 0x004fc800000006ff */
[----:B------:R-:W1:Y:S02]  /*3a40*/  SYNCS.PHASECHK.TRANS64.TRYWAIT P0, [UR5], R3 ;  /* 0x00000003ff0075a7 */ /* 0x000e640008001105 */
[----:B-1----:R-:W-:Y:S05]  /*3a50*/  @!P0 BRA `(.L_x_70) ;  /* 0x00000054002c8947 */ /* 0x002fea0003800000 */
.L_x_153:
        /* <DEDUP_REMOVED lines=9> */
.L_x_155:
[----:B------:R-:W-:-:S04]  /*3af0*/  UIADD3 UR7, UPT, UPT, UR7, 0x1, URZ ;  /* 0x0000000107077890 */ /* 0x000fc8000fffe0ff */
[----:B------:R-:W-:-:S04]  /*3b00*/  UISETP.NE.AND UP0, UPT, UR7, 0x4, UPT ;  /* 0x000000040700788c */ /* 0x000fc8000bf05270 */
[----:B------:R-:W-:Y:S02]  /*3b10*/  USEL UR5, URZ, 0x1, UP0 ;  /* 0x00000001ff057887 */ /* 0x000fe40008000000 */
[----:B------:R-:W-:-:S04]  /*3b20*/  USEL UR7, UR7, URZ, UP0 ;  /* 0x000000ff07077287 */ /* 0x000fc80008000000 */
[----:B------:R-:W-:Y:S01]  /*3b30*/  ULEA UR7, UR7, UR6, 0x3 ;  /* 0x0000000607077291 */ /* 0x000fe2000f8e18ff */
[----:B-1----:R-:W-:-:S04]  /*3b40*/  LOP3.LUT R3, R2, UR5, RZ, 0x3c, !PT ;  /* 0x0000000502037c12 */ /* 0x002fc8000f8e3cff */
[----:B------:R-:W-:-:S04]  /*3b50*/  SHF.L.U32 R3, R3, 0x1f, RZ ;  /* 0x0000001f03037819 */ /* 0x000fc800000006ff */
[----:B------:R-:W1:Y:S02]  /*3b60*/  SYNCS.PHASECHK.TRANS64.TRYWAIT P0, [UR7], R3 ;  /* 0x00000003ff0075a7 */ /* 0x000e640008001107 */
[----:B-1----:R-:W-:Y:S05]  /*3b70*/  @!P0 BRA `(.L_x_72) ;  /* 0x0000005400148947 */ /* 0x002fea0003800000 */
.L_x_157:
[----:B------:R-:W-:Y:S01]  /*3b80*/  NOP ;  /* 0x0000000000007918 */ /* 0x000fe20000000000 */
[----:B-1----:R-:W1:Y:S01]  /*3b90*/  LDS R0, [UR4+0x14] ;  /* 0x00001404ff007984 */ /* 0x002e620008000800 */
[----:B------:R-:W-:Y:S01]  /*3ba0*/  ULOP3.LUT UR6, UR19, 0xffff, URZ, 0xc0, !UPT ;  /* 0x0000ffff13067892 */ /* 0x000fe2000f8ec0ff */
[----:B------:R-:W-:Y:S01]  /*3bb0*/  UMOV UR8, 0xffff ;  /* 0x0000ffff00087882 */ /* 0x000fe20000000000 */
[----:B------:R-:W-:Y:S02]  /*3bc0*/  UMOV UR5, 0x1 ;  /* 0x0000000100057882 */ /* 0x000fe40000000000 */
[----:B------:R-:W-:-:S04]  /*3bd0*/  USHF.R.U32.HI UR6, URZ, 0x5, UR6 ;  /* 0x00000005ff067899 */ /* 0x000fc80008011606 */
[----:B------:R-:W-:Y:S02]  /*3be0*/  USHF.L.U32 UR8, UR8, UR6, URZ ;  /* 0x0000000608087299 */ /* 0x000fe400080006ff */
[----:B------:R-:W-:-:S04]  /*3bf0*/  USHF.L.U32 UR5, UR5, UR6, URZ ;  /* 0x0000000605057299 */ /* 0x000fc800080006ff */
[----:B-1----:R-:W-:-:S04]  /*3c00*/  LOP3.LUT R0, R0, UR8, RZ, 0xc0, !PT ;  /* 0x0000000800007c12 */ /* 0x002fc8000f8ec0ff */
[----:B------:R-:W-:-:S13]  /*3c10*/  ISETP.NE.AND P0, PT, R0, UR8, PT ;  /* 0x0000000800007c0c */ /* 0x000fda000bf05270 */
[----:B------:R-:W-:Y:S05]  /*3c20*/  @P0 BRA `(.L_x_73) ;  /* 0x0000000000580947 */ /* 0x000fea0003800000 */
[----:B------:R-:W1:Y:S02]  /*3c30*/  LDS R0, [UR4+0x18] ;  /* 0x00001804ff007984 */ /* 0x000e640008000800 */
[----:B-1----:R-:W-:-:S04]  /*3c40*/  LOP3.LUT R0, R0, UR5, RZ, 0xc0, !PT ;  /* 0x0000000500007c12 */ /* 0x002fc8000f8ec0ff */
[----:B------:R-:W-:-:S13]  /*3c50*/  ISETP.NE.AND P0, PT, R0, UR5, PT ;  /* 0x0000000500007c0c */ /* 0x000fda000bf05270 */
[----:B------:R-:W-:Y:S05]  /*3c60*/  @P0 BRA `(.L_x_74) ;  /* 0x00000000003c0947 */ /* 0x000fea0003800000 */
[----:B------:R-:W1:Y:S01]  /*3c70*/  S2R R2, SR_LANEID ;  /* 0x0000000000027919 */ /* 0x000e620000000000 */
[----:B------:R-:W-:Y:S01]  /*3c80*/  ULOP3.LUT UR8, URZ, UR8, URZ, 0x33, !UPT ;  /* 0x00000008ff087292 */ /* 0x000fe2000f8e33ff */
[----:B------:R-:W-:Y:S01]  /*3c90*/  LOP3.LUT R4, RZ, UR5, RZ, 0x33, !PT ;  /* 0x00000005ff047c12 */ /* 0x000fe2000f8e33ff */
[----:B------:R-:W-:Y:S02]  /*3ca0*/  VOTEU.ANY UR7, UPT, PT ;  /* 0x0000000000077886 */ /* 0x000fe400038e0100 */
[----:B------:R-:W-:Y:S01]  /*3cb0*/  UFLO.U32 UR7, UR7 ;  /* 0x00000007000772bd */ /* 0x000fe200080e0000 */
[----:B------:R-:W2:Y:S01]  /*3cc0*/  REDUX UR5, R4 ;  /* 0x00000000040573c4 */ /* 0x000ea20000000000 */
[----:B------:R-:W-:-:S06]  /*3cd0*/  IMAD.U32 R0, RZ, RZ, UR8 ;  /* 0x00000008ff007e24 */ /* 0x000fcc000f8e00ff */
[----:B------:R3:W-:Y:S01]  /*3ce0*/  UTCATOMSWS.AND URZ, UR8 ;  /* 0x0000000800ff79e3 */ /* 0x0007e20008000000 */
[----:B------:R-:W4:Y:S01]  /*3cf0*/  REDUX UR6, R0 ;  /* 0x00000000000673c4 */ /* 0x000f220000000000 */
[----:B-1----:R-:W-:Y:S01]  /*3d00*/  ISETP.EQ.U32.AND P0, PT, R2, UR7, PT ;  /* 0x0000000702007c0c */ /* 0x002fe2000bf02070 */
[----:B--2---:R-:W-:Y:S01]  /*3d10*/  IMAD.U32 R2, RZ, RZ, UR5 ;  /* 0x00000005ff027e24 */ /* 0x004fe2000f8e00ff */
[----:B----4-:R-:W-:-:S11]  /*3d20*/  MOV R3, UR6 ;  /* 0x0000000600037c02 */ /* 0x010fd60008000f00 */
[----:B------:R3:W-:Y:S04]  /*3d30*/  @P0 ATOMS.AND RZ, [UR4+0x14], R3 ;  /* 0x00001403ffff098c */ /* 0x0007e8000a800004 */
[----:B------:R3:W-:Y:S01]  /*3d40*/  @P0 ATOMS.AND RZ, [UR4+0x18], R2 ;  /* 0x00001802ffff098c */ /* 0x0007e2000a800004 */
[----:B------:R-:W-:Y:S05]  /*3d50*/  BRA `(.L_x_75) ;  /* 0x0000000000147947 */ /* 0x000fea0003800000 */
.L_x_74:
[----:B------:R-:W-:Y:S02]  /*3d60*/  MOV R2, 0x3d80 ;  /* 0x00003d8000027802 */ /* 0x000fe40000000f00 */
[----:B----45:R-:W-:Y:S05]  /*3d70*/  CALL.REL.NOINC `($__internal_0_$__cuda_sm10x_tcgen05_guardrail_trap_col_being_dealloced_not_returned_by_alloc) ;  /* 0x0000005400707944 */ /* 0x030fea0003c00000 */
[----:B------:R-:W-:Y:S05]  /*3d80*/  BRA `(.L_x_75) ;  /* 0x0000000000087947 */ /* 0x000fea0003800000 */
.L_x_73:
[----:B------:R-:W-:Y:S02]  /*3d90*/  MOV R2, 0x3db0 ;  /* 0x00003db000027802 */ /* 0x000fe40000000f00 */
[----:B----45:R-:W-:Y:S05]  /*3da0*/  CALL.REL.NOINC `($__internal_2_$__cuda_sm10x_tcgen05_guardrail_trap_unallocated_columns_being_dealloced) ;  /* 0x00000054007c7944 */ /* 0x030fea0003c00000 */
.L_x_75:
[----:B------:R-:W-:Y:S01]  /*3db0*/  NOP ;  /* 0x0000000000007918 */ /* 0x000fe20000000000 */
[----:B---3--:R-:W-:Y:S05]  /*3dc0*/  EXIT ;  /* 0x000000000000794d */ /* 0x008fea0003800000 */
.L_x_57:
[----:B------:R-:W-:-:S09]  /*3dd0*/  UISETP.NE.OR UP2, UPT, UR8, 0x3, !UP2 ;  /* 0x000000030800788c */ /* 0x000fd2000d745670 */
[----:B------:R-:W-:Y:S05]  /*3de0*/  BRA.U UP2, `(.L_x_76) ;  /* 0x0000000d02407547 */ /* 0x000fea000b800000 */
[----:B------:R-:W1:Y:S01]  /*3df0*/  LDC R0, c[0x0][0xb30] ;  /* 0x0002cc00ff007b82 */ /* 0x000e620000000800 */
[----:B------:R-:W2:Y:S01]  /*3e00*/  LDCU.64 UR8, c[0x0][0x888] ;  /* 0x00011100ff0877ac */ /* 0x000ea20008000a00 */
[----:B------:R-:W-:Y:S02]  /*3e10*/  HFMA2 R29, -RZ, RZ, 0, 0 ;  /* 0x00000000ff1d7431 */ /* 0x000fe400000001ff */
[----:B------:R-:W-:Y:S01]  /*3e20*/  IMAD.MOV.U32 R31, RZ, RZ, 0x1 ;  /* 0x00000001ff1f7424 */ /* 0x000fe200078e00ff */
[----:B------:R-:W-:Y:S01]  /*3e30*/  MOV R23, 0x2000 ;  /* 0x0000200000177802 */ /* 0x000fe20000000f00 */
[----:B------:R-:W4:Y:S01]  /*3e40*/  LDCU.64 UR4, c[0x0][0x890] ;  /* 0x00011200ff0477ac */ /* 0x000f220008000a00 */
[----:B------:R-:W-:Y:S01]  /*3e50*/  IMAD.MOV.U32 R30, RZ, RZ, RZ ;  /* 0x000000ffff1e7224 */ /* 0x000fe200078e00ff */
[----:B------:R-:W3:Y:S01]  /*3e60*/  LDC R19, c[0x0][0x370] ;  /* 0x0000dc00ff137b82 */ /* 0x000ee20000000800 */
[----:B------:R-:W-:Y:S01]  /*3e70*/  UMOV UR7, 0x400 ;  /* 0x0000040000077882 */ /* 0x000fe20000000000 */
[----:B------:R-:W-:-:S02]  /*3e80*/  UPLOP3.LUT UP1, UPT, UPT, UPT, UPT, 0x40, 0x4 ;  /* 0x000000000004789c */ /* 0x000fc40003f2e870 */
[----:B------:R-:W-:-:S04]  /*3e90*/  ULEA UR7, UR37, UR7, 0x18 ;  /* 0x0000000725077291 */ /* 0x000fc8000f8ec0ff */
[----:B------:R-:W3:Y:S01]  /*3ea0*/  LDC R2, c[0x0][0xb0c] ;  /* 0x0002c300ff027b82 */ /* 0x000ee20000000800 */
[----:B------:R-:W-:Y:S02]  /*3eb0*/  UIADD3 UR13, UPT, UPT, UR7, 0xc8, URZ ;  /* 0x000000c8070d7890 */ /* 0x000fe4000fffe0ff */
[----:B--2---:R-:W-:Y:S02]  /*3ec0*/  UISETP.NE.U32.AND UP2, UPT, UR8, URZ, UPT ;  /* 0x000000ff0800728c */ /* 0x004fe4000bf45070 */
[----:B------:R-:W-:Y:S02]  /*3ed0*/  UIADD3 UR17, UPT, UPT, UR7, 0xc0, URZ ;  /* 0x000000c007117890 */ /* 0x000fe4000fffe0ff */
[----:B----4-:R-:W-:Y:S01]  /*3ee0*/  UISETP.NE.U32.AND UP3, UPT, UR4, URZ, UPT ;  /* 0x000000ff0400728c */ /* 0x010fe2000bf65070 */
[----:B------:R-:W2:Y:S01]  /*3ef0*/  LDC R18, c[0x0][0xb20] ;  /* 0x0002c800ff127b82 */ /* 0x000ea20000000800 */
[----:B-1----:R-:W-:Y:S01]  /*3f00*/  ISETP.NE.AND P1, PT, R0, 0x1, PT ;  /* 0x000000010000780c */ /* 0x002fe20003f25270 */
[----:B------:R-:W-:-:S02]  /*3f10*/  UISETP.NE.AND.EX UP2, UPT, UR9, URZ, UPT, UP2 ;  /* 0x000000ff0900728c */ /* 0x000fc4000bf45320 */
[----:B------:R-:W-:Y:S02]  /*3f20*/  UPRMT UR13, UR37, 0x654, UR13 ;  /* 0x00000654250d7896 */ /* 0x000fe4000800000d */
[----:B------:R-:W-:Y:S02]  /*3f30*/  UISETP.NE.AND.EX UP3, UPT, UR5, URZ, UPT, UP3 ;  /* 0x000000ff0500728c */ /* 0x000fe4000bf65330 */
[----:B------:R-:W1:Y:S08]  /*3f40*/  LDC.64 R32, c[0x0][0x348] ;  /* 0x0000d200ff207b82 */ /* 0x000e700000000a00 */
[----:B------:R-:W4:Y:S08]  /*3f50*/  LDC.64 R16, c[0x0][0xb10] ;  /* 0x0002c400ff107b82 */ /* 0x000f300000000a00 */
[----:B------:R-:W1:Y:S08]  /*3f60*/  LDC.64 R6, c[0x0][0xb18] ;  /* 0x0002c600ff067b82 */ /* 0x000e700000000a00 */
[----:B------:R-:W1:Y:S08]  /*3f70*/  LDC.64 R4, c[0x0][0xb28] ;  /* 0x0002ca00ff047b82 */ /* 0x000e700000000a00 */
[----:B--23--:R-:W1:Y:S02]  /*3f80*/  LDC R22, c[0x0][0x374] ;  /* 0x0000dd00ff167b82 */ /* 0x00ce640000000800 */
.L_x_85:
[C---:B------:R-:W-:Y:S02]  /*3f90*/  LEA R0, R30.reuse, UR7, 0x3 ;  /* 0x000000071e007c11 */ /* 0x040fe4000f8e18ff */
[----:B------:R-:W-:Y:S02]  /*3fa0*/  SHF.L.U32 R3, R29, 0x1f, RZ ;  /* 0x0000001f1d037819 */ /* 0x000fe400000006ff */
[----:B------:R-:W-:Y:S02]  /*3fb0*/  LEA R24, R30, UR7, 0x4 ;  /* 0x000000071e187c11 */ /* 0x000fe4000f8e20ff */
[----:B--2---:R-:W2:Y:S02]  /*3fc0*/  SYNCS.PHASECHK.TRANS64.TRYWAIT P0, [R0+URZ+0xf0], R3 ;  /* 0x0000f003000075a7 */ /* 0x004ea400080011ff */
[----:B--2---:R-:W-:Y:S05]  /*3fd0*/  @!P0 BRA `(.L_x_77) ;  /* 0x0000005000148947 */ /* 0x004fea0003800000 */
.L_x_158:
[----:B------:R-:W-:Y:S01]  /*3fe0*/  ISETP.GE.AND P0, PT, R72, 0x1, PT ;  /* 0x000000014800780c */ /* 0x000fe20003f06270 */
[----:B------:R-:W3:Y:S01]  /*3ff0*/  LDS.128 R24, [R24+0x180] ;  /* 0x0001800018187984 */ /* 0x000ee20000000c00 */
[----:B--2---:R-:W-:Y:S01]  /*4000*/  VIADD R0, R0, 0x100 ;  /* 0x0000010000007836 */ /* 0x004fe20000000000 */
[----:B------:R-:W-:Y:S01]  /*4010*/  @!PT LDS RZ, [RZ] ;  /* 0x00000000fffff984 */ /* 0x000fe20000000800 */
[----:B------:R-:W-:Y:S01]  /*4020*/  @!PT LDS RZ, [RZ] ;  /* 0x00000000fffff984 */ /* 0x000fe20000000800 */
[----:B------:R-:W-:Y:S01]  /*4030*/  @!PT LDS RZ, [RZ] ;  /* 0x00000000fffff984 */ /* 0x000fe20000000800 */
[----:B------:R-:W-:Y:S01]  /*4040*/  @!PT LDS RZ, [RZ] ;  /* 0x00000000fffff984 */ /* 0x000fe20000000800 */
[----:B------:R2:W-:Y:S06]  /*4050*/  MEMBAR.ALL.CTA ;  /* 0x0000000000007992 */ /* 0x0005ec0000008000 */
[----:B--2---:R-:W2:Y:S01]  /*4060*/  FENCE.VIEW.ASYNC.S ;  /* 0x00000000000073c6 */ /* 0x004ea20000000000 */
[----:B------:R-:W-:Y:S04]  /*4070*/  PRMT R0, RZ, 0x654, R0 ;  /* 0x00000654ff007816 */ /* 0x000fe80000000000 */
[----:B--2---:R2:W-:Y:S01]  /*4080*/  SYNCS.ARRIVE.TRANS64.RED.A1T0 RZ, [R0+URZ], RZ ;  /* 0x000000ff00ff79a7 */ /* 0x0045e200081004ff */
[----:B---3--:R-:W-:Y:S11]  /*4090*/  LOP3.LUT P3, RZ, R26, 0x1, RZ, 0xc0, !PT ;  /* 0x000000011aff7812 */ /* 0x008ff6000786c0ff */
[----:B------:R-:W-:Y:S02]  /*40a0*/  @!UPT UIADD3 URZ, UPT, UPT, URZ, URZ, URZ ;  /* 0x000000fffffff290 */ /* 0x000fe4000fffe0ff */
[----:B------:R-:W-:Y:S02]  /*40b0*/  @P3 MOV R13, R24 ;  /* 0x00000018000d3202 */ /* 0x000fe40000000f00 */
[----:B------:R-:W-:Y:S01]  /*40c0*/  @P3 LOP3.LUT R8, R25, 0xffff, RZ, 0xc0, !PT ;  /* 0x0000ffff19083812 */ /* 0x000fe200078ec0ff */
[----:B--2---:R-:W-:Y:S06]  /*40d0*/  @!P0 BRA `(.L_x_78) ;  /* 0x0000000000a48947 */ /* 0x004fec0003800000 */
[----:B-1----:R-:W-:Y:S01]  /*40e0*/  IMAD.HI.U32 R35, R22, R7, RZ ;  /* 0x0000000716237227 */ /* 0x002fe200078e00ff */
[----:B------:R-:W-:Y:S02]  /*40f0*/  ISETP.NE.AND P0, PT, R6, 0x1, PT ;  /* 0x000000010600780c */ /* 0x000fe40003f05270 */
[----:B------:R-:W-:Y:S01]  /*4100*/  ISETP.NE.AND P2, PT, R72, 0x1, PT ;  /* 0x000000014800780c */ /* 0x000fe20003f45270 */
[----:B----4-:R-:W-:Y:S01]  /*4110*/  IMAD.HI.U32 R34, R19, R16, RZ ;  /* 0x0000001013227227 */ /* 0x010fe200078e00ff */
[----:B------:R-:W-:Y:S02]  /*4120*/  SHF.R.U32.HI R35, RZ, R18, R35 ;  /* 0x00000012ff237219 */ /* 0x000fe40000011623 */
[----:B------:R-:W-:Y:S01]  /*4130*/  ISETP.NE.AND P4, PT, R2, 0x1, PT ;  /* 0x000000010200780c */ /* 0x000fe20003f85270 */
[----:B------:R-:W-:Y:S01]  /*4140*/  IMAD.HI.U32 R36, R13, R16, RZ ;  /* 0x000000100d247227 */ /* 0x000fe200078e00ff */
[----:B------:R-:W-:Y:S02]  /*4150*/  SHF.R.U32.HI R34, RZ, R17, R34 ;  /* 0x00000011ff227219 */ /* 0x000fe40000011622 */
[----:B------:R-:W-:Y:S01]  /*4160*/  SEL R3, R22, R35, !P0 ;  /* 0x0000002316037207 */ /* 0x000fe20004000000 */
[C---:B------:R-:W-:Y:S01]  /*4170*/  IMAD.HI.U32 R35, R8.reuse, R7, RZ ;  /* 0x0000000708237227 */ /* 0x040fe200078e00ff */
[----:B------:R-:W-:Y:S02]  /*4180*/  SEL R11, R19, R34, !P4 ;  /* 0x00000022130b7207 */ /* 0x000fe40006000000 */
[----:B------:R-:W-:Y:S01]  /*4190*/  SHF.R.U32.HI R36, RZ, R17, R36 ;  /* 0x00000011ff247219 */ /* 0x000fe20000011624 */
[----:B------:R-:W-:Y:S01]  /*41a0*/  IMAD.HI.U32 R38, R3, R4, RZ ;  /* 0x0000000403267227 */ /* 0x000fe200078e00ff */
[----:B------:R-:W-:Y:S03]  /*41b0*/  SHF.R.U32.HI R35, RZ, R18, R35 ;  /* 0x00000012ff237219 */ /* 0x000fe60000011623 */
[----:B------:R-:W-:Y:S01]  /*41c0*/  IMAD.HI.U32 R34, R11, R4, RZ ;  /* 0x000000040b227227 */ /* 0x000fe200078e00ff */
[----:B------:R-:W-:Y:S02]  /*41d0*/  @P2 SHF.R.U32.HI R3, RZ, R5, R38 ;  /* 0x00000005ff032219 */ /* 0x000fe40000011626 */
[----:B------:R-:W-:Y:S02]  /*41e0*/  SEL R9, R8, R35, !P0 ;  /* 0x0000002308097207 */ /* 0x000fe40004000000 */
[----:B------:R-:W-:Y:S01]  /*41f0*/  @P2 SHF.R.U32.HI R11, RZ, R5, R34 ;  /* 0x00000005ff0b2219 */ /* 0x000fe20000011622 */
[C---:B------:R-:W-:Y:S01]  /*4200*/  IMAD R10, R72.reuse, R3, RZ ;  /* 0x00000003480a7224 */ /* 0x040fe200078e02ff */
[----:B------:R-:W-:Y:S01]  /*4210*/  SEL R3, R13, R36, !P4 ;  /* 0x000000240d037207 */ /* 0x000fe20006000000 */
[C---:B------:R-:W-:Y:S03]  /*4220*/  IMAD.HI.U32 R14, R9.reuse, R4, RZ ;  /* 0x00000004090e7227 */ /* 0x040fe600078e00ff */
[----:B------:R-:W-:Y:S01]  /*4230*/  ISETP.GE.AND P0, PT, R9, R10, PT ;  /* 0x0000000a0900720c */ /* 0x000fe20003f06270 */
[C---:B------:R-:W-:Y:S01]  /*4240*/  IMAD R12, R72.reuse, R11, RZ ;  /* 0x0000000b480c7224 */ /* 0x040fe200078e02ff */
[-C--:B------:R-:W-:Y:S04]  /*4250*/  SHF.R.U32.HI R14, RZ, R5.reuse, R14 ;  /* 0x00000005ff0e7219 */ /* 0x080fe8000001160e */
[----:B------:R-:W-:Y:S02]  /*4260*/  ISETP.GE.OR P0, PT, R3, R12, P0 ;  /* 0x0000000c0300720c */ /* 0x000fe40000706670 */
[----:B------:R-:W-:Y:S05]  /*4270*/  SEL R15, R9, R14, !P2 ;  /* 0x0000000e090f7207 */ /* 0x000fea0005000000 */
[----:B------:R-:W-:Y:S04]  /*4280*/  IMAD.MOV R14, RZ, RZ, -R15 ;  /* 0x000000ffff0e7224 */ /* 0x000fe800078e0a0f */
[----:B------:R-:W-:Y:S02]  /*4290*/  IMAD R14, R72, R14, R9 ;  /* 0x0000000e480e7224 */ /* 0x000fe400078e0209 */
[C---:B------:R-:W-:Y:S05]  /*42a0*/  @!P0 IMAD.HI.U32 R10, R3.reuse, R4, RZ ;  /* 0x00000004030a8227 */ /* 0x040fea00078e00ff */
[----:B------:R-:W-:Y:S04]  /*42b0*/  @!P0 SHF.R.U32.HI R10, RZ, R5, R10 ;  /* 0x00000005ff0a8219 */ /* 0x000fe8000001160a */
[----:B------:R-:W-:Y:S01]  /*42c0*/  @!P0 SEL R0, R3, R10, !P2 ;  /* 0x0000000a03008207 */ /* 0x000fe20005000000 */
[----:B------:R-:W-:Y:S03]  /*42d0*/  IMAD.MOV R10, RZ, RZ, -R3 ;  /* 0x000000ffff0a7224 */ /* 0x000fe600078e0a03 */
[----:B------:R-:W-:Y:S01]  /*42e0*/  @!P0 IADD3 R15, PT, PT, R15, -R0, RZ ;  /* 0x800000000f0f8210 */ /* 0x000fe20007ffe0ff */
[----:B------:R-:W-:Y:S01]  /*42f0*/  @!P0 IMAD R0, R11, R14, R0 ;  /* 0x0000000e0b008224 */ /* 0x000fe200078e0200 */
[----:B------:R-:W-:Y:S01]  /*4300*/  IADD3 R11, PT, PT, -R9, RZ, RZ ;  /* 0x000000ff090b7210 */ /* 0x000fe20007ffe1ff */
[----:B------:R-:W-:Y:S02]  /*4310*/  IMAD R13, R2, R10, R13 ;  /* 0x0000000a020d7224 */ /* 0x000fe400078e020d */
[----:B------:R-:W-:Y:S02]  /*4320*/  @!P0 IMAD R9, R15, R72, R3 ;  /* 0x000000480f098224 */ /* 0x000fe400078e0203 */
[----:B------:R-:W-:Y:S02]  /*4330*/  @!P0 IMAD.MOV.U32 R3, RZ, RZ, R0 ;  /* 0x000000ffff038224 */ /* 0x000fe400078e0000 */
[----:B------:R-:W-:Y:S02]  /*4340*/  IMAD R8, R6, R11, R8 ;  /* 0x0000000b06087224 */ /* 0x000fe400078e0208 */
[----:B------:R-:W-:Y:S02]  /*4350*/  IMAD R13, R3, R2, R13 ;  /* 0x00000002030d7224 */ /* 0x000fe400078e020d */
[----:B------:R-:W-:Y:S02]  /*4360*/  IMAD R8, R9, R6, R8 ;  /* 0x0000000609087224 */ /* 0x000fe400078e0208 */
.L_x_78:
[----:B------:R-:W-:Y:S05]  /*4370*/  BRA.U UP1, `(.L_x_79) ;  /* 0x0000000101107547 */ /* 0x000fea000b800000 */
[----:B------:R-:W-:Y:S04]  /*4380*/  MOV R0, UR6 ;  /* 0x0000000600007c02 */ /* 0x000fe80008000f00 */
[----:B------:R-:W-:Y:S04]  /*4390*/  SHF.L.U32 R3, R0, 0x1f, RZ ;  /* 0x0000001f00037819 */ /* 0x000fe800000006ff */
[----:B------:R-:W2:Y:S02]  /*43a0*/  SYNCS.PHASECHK.TRANS64.TRYWAIT P0, [UR7+0xe8], R3 ;  /* 0x0000e803ff0075a7 */ /* 0x000ea40008001107 */
[----:B--2---:R-:W-:Y:S05]  /*43b0*/  @!P0 BRA `(.L_x_80) ;  /* 0x0000004c00308947 */ /* 0x004fea0003800000 */
.L_x_79:
[----:B------:R-:W-:Y:S02]  /*43c0*/  R2UR UR19, R21 ;  /* 0x00000000151372ca */ /* 0x000fe400000e0000 */
[----:B------:R-:W-:Y:S02]  /*43d0*/  R2UR UR18, R20 ;  /* 0x00000000141272ca */ /* 0x000fe400000e0000 */
[----:B------:R-:W-:Y:S02]  /*43e0*/  ISETP.NE.U32.AND P2, PT, RZ, UR4, PT ;  /* 0x00000004ff007c0c */ /* 0x000fe4000bf45070 */
[----:B------:R-:W-:Y:S02]  /*43f0*/  SHF.L.U32 R12, R31, 0x1f, RZ ;  /* 0x0000001f1f0c7819 */ /* 0x000fe400000006ff */
[----:B------:R-:W-:Y:S05]  /*4400*/  ISETP.NE.AND.EX P2, PT, RZ, UR5, PT, P2 ;  /* 0x00000005ff007c0c */ /* 0x000fea000bf45320 */
[----:B------:R-:W-:Y:S02]  /*4410*/  USHF.L.U32 UR19, UR19, 0x7, URZ ;  /* 0x0000000713137899 */ /* 0x000fe400080006ff */
[----:B------:R-:W-:Y:S01]  /*4420*/  USHF.L.U32 UR18, UR18, 0x7, URZ ;  /* 0x0000000712127899 */ /* 0x000fe200080006ff */
[----:B------:R-:W-:Y:S11]  /*4430*/  BRA.U !UP3, `(.L_x_81) ;  /* 0x000000010b347547 */ /* 0x000ff6000b800000 */
[----:B------:R-:W-:Y:S01]  /*4440*/  UPLOP3.LUT UP0, UPT, UPT, UPT, UP2, 0x80, 0x8 ;  /* 0x000000000008789c */ /* 0x000fe20003f0f020 */
[----:B--2---:R-:W-:Y:S02]  /*4450*/  HFMA2 R0, -RZ, RZ, 0, 5.9604644775390625e-08 ;  /* 0x00000001ff007431 */ /* 0x004fe400000001ff */
[----:B------:R-:W-:Y:S03]  /*4460*/  IMAD.MOV.U32 R171, RZ, RZ, 0x1 ;  /* 0x00000001ffab7424 */ /* 0x000fe600078e00ff */
[----:B------:R-:W-:Y:S05]  /*4470*/  PLOP3.LUT P0, PT, PT, PT, UP0, 0x80, 0x8 ;  /* 0x000000000008781c */ /* 0x000fea0003f0f008 */
[----:B------:R-:W2:Y:S01]  /*4480*/  @UP0 LDCU.64 UR10, c[0x0][0x888] ;  /* 0x00011100ff0a07ac */ /* 0x000ea20008000a00 */
[----:B------:R-:W-:Y:S07]  /*4490*/  @UP0 UIMAD UR8, UR36, UR4, URZ ;  /* 0x00000004240802a4 */ /* 0x000fee000f8e02ff */
[----:B------:R-:W-:Y:S01]  /*44a0*/  @!P0 PRMT R171, R0, 0x7610, R171 ;  /* 0x0000761000ab8816 */ /* 0x000fe200000000ab */
[----:B--2---:R-:W-:Y:S03]  /*44b0*/  @UP0 UIMAD.WIDE UR10, UR8, 0x4, UR10 ;  /* 0x00000004080a08a5 */ /* 0x004fe6000f8e020a */
[----:B------:R-:W2:Y:S03]  /*44c0*/  @!UP0 LDCU UR8, c[0x0][0x880] ;  /* 0x00011000ff0887ac */ /* 0x000ea60008000800 */
[----:B------:R-:W-:Y:S01]  /*44d0*/  IMAD.U32 R10, RZ, RZ, UR10 ;  /* 0x0000000aff0a7e24 */ /* 0x000fe2000f8e00ff */
[----:B------:R-:W-:Y:S05]  /*44e0*/  MOV R11, UR11 ;  /* 0x0000000b000b7c02 */ /* 0x000fea0008000f00 */
[----:B-----5:R3:W5:Y:S02]  /*44f0*/  @P0 LDG.E R81, desc[UR46][R10.64] ;  /* 0x0000002e0a510981 */ /* 0x020764000c1e1900 */
[----:B--23--:R-:W-:Y:S07]  /*4500*/  @!P0 IMAD.U32 R81, RZ, RZ, UR8 ;  /* 0x00000008ff518e24 */ /* 0x00cfee000f8e00ff */
.L_x_81:
[----:B-----5:R-:W-:Y:S01]  /*4510*/  @!P2 FSETP.EQ.AND P0, PT, R81, RZ, PT ;  /* 0x000000ff5100a20b */ /* 0x020fe20003f02000 */
[----:B------:R-:W-:Y:S01]  /*4520*/  @!UPT UIADD3 URZ, UPT, UPT, URZ, URZ, URZ ;  /* 0x000000fffffff290 */ /* 0x000fe2000fffe0ff */
[----:B------:R-:W-:Y:S11]  /*4530*/  @!P2 BRA `(.L_x_82) ;  /* 0x000000000014a947 */ /* 0x000ff60003800000 */
[----:B------:R-:W-:Y:S02]  /*4540*/  LOP3.LUT P2, RZ, R171, 0xff, RZ, 0xc0, !PT ;  /* 0x000000ffabff7812 */ /* 0x000fe4000784c0ff */
[----:B------:R-:W-:Y:S04]  /*4550*/  PLOP3.LUT P0, PT, PT, PT, UP0, 0x80, 0x8 ;  /* 0x000000000008781c */ /* 0x000fe80003f0f008 */
[----:B------:R-:W-:Y:S07]  /*4560*/  PLOP3.LUT P0, PT, P0, PT, PT, 0x8, 0x80 ;  /* 0x000000000080781c */ /* 0x000fee000070e170 */
[----:B------:R-:W-:Y:S11]  /*4570*/  @P2 FSETP.EQ.AND P0, PT, R81, RZ, PT ;  /* 0x000000ff5100220b */ /* 0x000ff60003f02000 */
[----:B------:R-:W-:Y:S02]  /*4580*/  @!UPT UIADD3 URZ, UPT, UPT, URZ, URZ, URZ ;  /* 0x000000fffffff290 */ /* 0x000fe4000fffe0ff */
.L_x_82:
[----:B------:R-:W3:Y:S01]  /*4590*/  SYNCS.PHASECHK.TRANS64.TRYWAIT P2, [UR7+0xd0], R12 ;  /* 0x0000d00cff0075a7 */ /* 0x000ee20008041107 */
[----:B------:R-:W-:Y:S04]  /*45a0*/  ELECT P4, URZ, PT ;  /* 0x0000000000ff782f */ /* 0x000fe80003880000 */
[----:B------:R-:W-:Y:S11]  /*45b0*/  PLOP3.LUT P4, PT, P0, P4, PT, 0xf2, 0x2f ;  /* 0x00000000002f781c */ /* 0x000ff60000789e72 */
[----:B------:R-:W-:Y:S02]  /*45c0*/  @!UPT UIADD3 URZ, UPT, UPT, URZ, URZ, URZ ;  /* 0x000000fffffff290 */ /* 0x000fe4000fffe0ff */
[----:B-1----:R-:W-:Y:S05]  /*45d0*/  @!P4 IADD3 R21, P0, PT, R32, 0x580, RZ ;  /* 0x000005802015c810 */ /* 0x002fea0007f1e0ff */
[----:B------:R-:W-:Y:S01]  /*45e0*/  @!P4 IMAD.X R20, RZ, RZ, R33, P0 ;  /* 0x000000ffff14c224 */ /* 0x000fe200000e0621 */
[----:B---3--:R-:W-:Y:S07]  /*45f0*/  @!P2 BRA `(.L_x_83) ;  /* 0x0000004800b8a947 */ /* 0x008fee0003800000 */
.L_x_161:
[----:B------:R-:W3:Y:S01]  /*4600*/  LDC.64 R14, c[0x0][0xb10] ;  /* 0x0002c400ff0e7b82 */ /* 0x000ee20000000a00 */
[----:B------:R-:W-:Y:S01]  /*4610*/  @!P4 R2UR UR8, R20 ;  /* 0x000000001408c2ca */ /* 0x000fe200000e0000 */
[----:B------:R-:W-:Y:S01]  /*4620*/  VOTEU.ALL UP1, P4 ;  /* 0x0000000000ff7886 */ /* 0x000fe20002020000 */
[----:B------:R-:W-:Y:S01]  /*4630*/  @!P4 R2UR UR9, R21 ;  /* 0x000000001509c2ca */ /* 0x000fe200000e0000 */
[----:B------:R-:W-:Y:S01]  /*4640*/  UMOV UR10, 0x0 ;  /* 0x00000000000a7882 */ /* 0x000fe20000000000 */
[----:B------:R-:W-:Y:S03]  /*4650*/  UMOV UR11, 0x10000000 ;  /* 0x10000000000b7882 */ /* 0x000fe60000000000 */
[----:B------:R-:W5:Y:S01]  /*4660*/  LDC.64 R10, c[0x0][0xb18] ;  /* 0x0002c600ff0a7b82 */ /* 0x000f620000000a00 */
[----:B------:R-:W-:Y:S01]  /*4670*/  @!UP1 UIADD3 UR16, UPT, UPT, UR7, 0x200, URZ ;  /* 0x0000020007109890 */ /* 0x000fe2000fffe0ff */
[----:B------:R-:W-:Y:S01]  /*4680*/  @P3 SHF.R.U32.HI R28, RZ, 0x10, R25 ;  /* 0x00000010ff1c3819 */ /* 0x000fe20000011619 */
[----:B------:R-:W-:Y:S01]  /*4690*/  VOTEU.ALL UP1, P4 ;  /* 0x0000000000ff7886 */ /* 0x000fe20002020000 */
[----:B------:R-:W-:Y:S01]  /*46a0*/  UMOV UR20, UR36 ;  /* 0x0000002400147c82 */ /* 0x000fe20008000000 */
[----:B------:R-:W-:Y:S03]  /*46b0*/  VIADD R30, R30, 0x1 ;  /* 0x000000011e1e7836 */ /* 0x000fe60000000000 */
[----:B--2---:R-:W2:Y:S01]  /*46c0*/  @!P1 LDC R0, c[0x0][0xb20] ;  /* 0x0002c800ff009b82 */ /* 0x004ea20000000800 */
[----:B------:R-:W-:Y:S01]  /*46d0*/  IMAD.U32 R21, RZ, RZ, UR8 ;  /* 0x00000008ff157e24 */ /* 0x000fe2000f8e00ff */
[----:B------:R-:W-:Y:S06]  /*46e0*/  UPRMT UR8, UR37, 0x654, UR17 ;  /* 0x0000065425087896 */ /* 0x000fec0008000011 */
[----:B-1----:R-:W1:Y:S01]  /*46f0*/  @!P1 LDC R3, c[0x0][0xb0c] ;  /* 0x0002c300ff039b82 */ /* 0x002e620000000800 */
[----:B------:R-:W-:Y:S01]  /*4700*/  IMAD.U32 R20, RZ, RZ, UR9 ;  /* 0x00000009ff147e24 */ /* 0x000fe2000f8e00ff */
[----:B------:R-:W-:Y:S04]  /*4710*/  @!P4 R2UR UR15, R21 ;  /* 0x00000000150fc2ca */ /* 0x000fe800000e0000 */
[----:B------:R-:W-:Y:S01]  /*4720*/  @!P4 R2UR UR14, R20 ;  /* 0x00000000140ec2ca */ /* 0x000fe200000e0000 */
[----:B------:R-:W-:Y:S11]  /*4730*/  @!P4 IMAD.MOV.U32 R20, RZ, RZ, 0x2000 ;  /* 0x00002000ff14c424 */ /* 0x000ff600078e00ff */
[----:B------:R-:W-:Y:S01]  /*4740*/  @!UPT UIADD3 URZ, UPT, UPT, URZ, URZ, URZ ;  /* 0x000000fffffff290 */ /* 0x000fe2000fffe0ff */
[----:B------:R1:W-:Y:S01]  /*4750*/  @!UP1 UTMALDG.3D [UR16], [UR14], desc[UR10] ;  /* 0x00000a100e0095b4 */ /* 0x0003e20008011000 */
[----:B------:R1:W-:Y:S02]  /*4760*/  @!P4 SYNCS.ARRIVE.TRANS64.RED.A0TR RZ, [UR7+0xc0], R20 ;  /* 0x0000c014ffffc9a7 */ /* 0x0003e40008300407 */
[----:B-1----:R-:W-:Y:S01]  /*4770*/  @!P1 ISETP.NE.AND P2, PT, R3, 0x1, PT ;  /* 0x000000010300980c */ /* 0x002fe20003f45270 */
[C---:B---3--:R-:W-:Y:S01]  /*4780*/  @!P1 IMAD.HI.U32 R14, R13.reuse, R14, RZ ;  /* 0x0000000e0d0e9227 */ /* 0x048fe200078e00ff */
[----:B-----5:R-:W-:Y:S03]  /*4790*/  @!P1 ISETP.NE.AND P0, PT, R10, 0x1, PT ;  /* 0x000000010a00980c */ /* 0x020fe60003f05270 */
[C---:B------:R-:W-:Y:S01]  /*47a0*/  @!P1 IMAD.HI.U32 R11, R8.reuse, R11, RZ ;  /* 0x0000000b080b9227 */ /* 0x040fe200078e00ff */
[----:B------:R-:W-:Y:S04]  /*47b0*/  @!P1 SHF.R.U32.HI R14, RZ, R15, R14 ;  /* 0x0000000fff0e9219 */ /* 0x000fe8000001160e */
[----:B--2---:R-:W-:Y:S01]  /*47c0*/  @!P1 SHF.R.U32.HI R9, RZ, R0, R11 ;  /* 0x00000000ff099219 */ /* 0x004fe2000001160b */
[----:B------:R-:W-:Y:S01]  /*47d0*/  SYNCS.ARRIVE.TRANS64.RED.A1T0 RZ, [UR8], RZ ;  /* 0x000000ffffff79a7 */ /* 0x000fe20008100408 */
[----:B------:R-:W-:Y:S02]  /*47e0*/  @!P1 SEL R14, R13, R14, !P2 ;  /* 0x0000000e0d0e9207 */ /* 0x000fe40005000000 */
[----:B------:R-:W-:Y:S01]  /*47f0*/  @!P1 SEL R9, R8, R9, !P0 ;  /* 0x0000000908099207 */ /* 0x000fe20004000000 */
[----:B------:R-:W1:Y:S04]  /*4800*/  SYNCS.PHASECHK.TRANS64.TRYWAIT P5, [UR7+0xd8], R12 ;  /* 0x0000d80cff0075a7 */ /* 0x000e6800080a1107 */
[----:B------:R-:W-:Y:S02]  /*4810*/  @!P1 IMAD.IADD R0, R9, 0x1, -R14 ;  /* 0x0000000109009824 */ /* 0x000fe400078e0a0e */
[----:B------:R-:W-:Y:S02]  /*4820*/  @!P1 IMAD.IADD R9, R14, 0x1, -R9 ;  /* 0x000000010e099824 */ /* 0x000fe400078e0a09 */
[----:B------:R-:W-:Y:S02]  /*4830*/  @!P1 IMAD R13, R0, R3, R13 ;  /* 0x00000003000d9224 */ /* 0x000fe400078e020d */
[----:B------:R-:W-:Y:S01]  /*4840*/  @!P1 IMAD R8, R9, R10, R8 ;  /* 0x0000000a09089224 */ /* 0x000fe200078e0208 */
[----:B-1----:R-:W-:Y:S06]  /*4850*/  @!P5 BRA `(.L_x_84) ;  /* 0x000000480038d947 */ /* 0x002fec0003800000 */
.L_x_163:
[----:B-1----:R-:W-:Y:S01]  /*4860*/  @!P4 IADD3 R3, P0, PT, R32, 0x580, RZ ;  /* 0x000005802003c810 */ /* 0x002fe20007f1e0ff */
[----:B------:R-:W-:Y:S01]  /*4870*/  VOTEU.ALL UP1, P4 ;  /* 0x0000000000ff7886 */ /* 0x000fe20002020000 */
[----:B------:R-:W-:Y:S01]  /*4880*/  UMOV UR20, 0x0 ;  /* 0x0000000000147882 */ /* 0x000fe20000000000 */
[----:B------:R-:W-:Y:S01]  /*4890*/  UMOV UR21, 0x10000000 ;  /* 0x1000000000157882 */ /* 0x000fe20000000000 */
[----:B------:R-:W-:Y:S01]  /*48a0*/  @!P4 R2UR UR9, R3 ;  /* 0x000000000309c2ca */ /* 0x000fe200000e0000 */
[----:B------:R-:W-:Y:S01]  /*48b0*/  @!P4 IMAD.X R0, RZ, RZ, R33, P0 ;  /* 0x000000ffff00c224 */ /* 0x000fe200000e0621 */
[----:B------:R-:W-:Y:S01]  /*48c0*/  @!UP1 UIADD3 UR10, UPT, UPT, UR18, 0x40, URZ ;  /* 0x00000040120a9890 */ /* 0x000fe2000fffe0ff */
[----:B------:R-:W-:Y:S01]  /*48d0*/  ISETP.NE.AND P0, PT, R30, 0x2, PT ;  /* 0x000000021e00780c */ /* 0x000fe20003f05270 */
[----:B------:R-:W-:Y:S01]  /*48e0*/  UMOV UR11, UR19 ;  /* 0x00000013000b7c82 */ /* 0x000fe20008000000 */
[----:B------:R-:W-:Y:S01]  /*48f0*/  UMOV UR12, UR36 ;  /* 0x00000024000c7c82 */ /* 0x000fe20008000000 */
[----:B------:R-:W-:Y:S01]  /*4900*/  @!P4 R2UR UR8, R0 ;  /* 0x000000000008c2ca */ /* 0x000fe200000e0000 */
[----:B------:R-:W-:Y:S01]  /*4910*/  IMAD.IADD R20, R8, 0x1, R147 ;  /* 0x0000000108147824 */ /* 0x000fe200078e0293 */
[----:B------:R-:W-:Y:S01]  /*4920*/  @P3 R2UR UR36, R28 ;  /* 0x000000001c2432ca */ /* 0x000fe200000e0000 */
[----:B------:R-:W-:Y:S01]  /*4930*/  IMAD.IADD R21, R13, 0x1, R170 ;  /* 0x000000010d157824 */ /* 0x000fe200078e02aa */
[----:B------:R-:W-:Y:S02]  /*4940*/  SEL R0, RZ, 0x1, P0 ;  /* 0x00000001ff007807 */ /* 0x000fe40000000000 */
[----:B------:R-:W-:Y:S01]  /*4950*/  LOP3.LUT R31, R31, 0x1, RZ, 0x3c, !PT ;  /* 0x000000011f1f7812 */ /* 0x000fe200078e3cff */
[----:B------:R-:W-:Y:S01]  /*4960*/  IMAD.U32 R10, RZ, RZ, UR9 ;  /* 0x00000009ff0a7e24 */ /* 0x000fe2000f8e00ff */
[----:B------:R-:W-:Y:S01]  /*4970*/  @!UP1 UIADD3 UR9, UPT, UPT, UR7, 0xc8, URZ ;  /* 0x000000c807099890 */ /* 0x000fe2000fffe0ff */
[----:B------:R-:W-:Y:S02]  /*4980*/  LOP3.LUT R29, R29, R0, RZ, 0x3c, !PT ;  /* 0x000000001d1d7212 */ /* 0x000fe400078e3cff */
[----:B------:R-:W-:Y:S02]  /*4990*/  SEL R30, R30, RZ, P0 ;  /* 0x000000ff1e1e7207 */ /* 0x000fe40000000000 */
[----:B------:R-:W-:Y:S01]  /*49a0*/  IMAD.U32 R11, RZ, RZ, UR8 ;  /* 0x00000008ff0b7e24 */ /* 0x000fe2000f8e00ff */
[----:B------:R-:W-:Y:S01]  /*49b0*/  @!P4 R2UR UR14, R10 ;  /* 0x000000000a0ec2ca */ /* 0x000fe200000e0000 */
[----:B------:R-:W-:Y:S01]  /*49c0*/  @!UP1 UIADD3 UR8, UPT, UPT, UR7, 0x2200, URZ ;  /* 0x0000220007089890 */ /* 0x000fe2000fffe0ff */
[----:B------:R-:W-:Y:S02]  /*49d0*/  VOTEU.ALL UP1, P4 ;  /* 0x0000000000ff7886 */ /* 0x000fe40002020000 */
[----:B------:R-:W-:Y:S11]  /*49e0*/  @!P4 R2UR UR15, R11 ;  /* 0x000000000b0fc2ca */ /* 0x000ff600000e0000 */
[----:B------:R-:W-:Y:S02]  /*49f0*/  @!UPT UIADD3 URZ, UPT, UPT, URZ, URZ, URZ ;  /* 0x000000fffffff290 */ /* 0x000fe4000fffe0ff */
[----:B------:R2:W-:Y:S01]  /*4a00*/  @!UP1 UTMALDG.3D [UR8], [UR14], desc[UR20] ;  /* 0x000014080e0095b4 */ /* 0x0005e20008011000 */
[----:B------:R2:W-:Y:S01]  /*4a10*/  @!P4 SYNCS.ARRIVE.TRANS64.RED.A0TR RZ, [UR7+0xc8], R23 ;  /* 0x0000c817ffffc9a7 */ /* 0x0005e20008300407 */
[----:B------:R-:W-:Y:S01]  /*4a20*/  UPLOP3.LUT UP1, UPT, UPT, UPT, UPT, 0x80, 0x8 ;  /* 0x000000000008789c */ /* 0x000fe20003f2f070 */
[----:B------:R-:W-:Y:S01]  /*4a30*/  SYNCS.ARRIVE.TRANS64.RED.A1T0 RZ, [UR13], RZ ;  /* 0x000000ffffff79a7 */ /* 0x000fe2000810040d */
[----:B------:R-:W-:Y:S09]  /*4a40*/  @P3 BRA `(.L_x_85) ;  /* 0xfffffff400503947 */ /* 0x000ff2000383ffff */
[----:B------:R-:W-:-:S04]  /*4a50*/  SHF.L.U32 R3, R31, 0x1f, RZ ;  /* 0x0000001f1f037819 */ /* 0x000fc800000006ff */
[----:B------:R-:W1:Y:S02]  /*4a60*/  SYNCS.PHASECHK.TRANS64.TRYWAIT P0, [UR7+0xd0], R3 ;  /* 0x0000d003ff0075a7 */ /* 0x000e640008001107 */
[----:B-1----:R-:W-:Y:S05]  /*4a70*/  @!P0 BRA `(.L_x_86) ;  /* 0x0000004400c88947 */ /* 0x002fea0003800000 */
.L_x_165:
[----:B-1----:R-:W-:-:S07]  /*4a80*/  MOV R0, UR7 ;  /* 0x0000000700007c02 */ /* 0x002fce0008000f00 */
.L_x_87:
[----:B-1----:R-:W-:-:S04]  /*4a90*/  SHF.L.U32 R3, R31, 0x1f, RZ ;  /* 0x0000001f1f037819 */ /* 0x002fc800000006ff */
[----:B------:R1:W3:Y:S03]  /*4aa0*/  SYNCS.PHASECHK.TRANS64.TRYWAIT P0, [R0+URZ+0xd8], R3 ;  /* 0x0000d803000075a7 */ /* 0x0002e600080011ff */
[----:B---3--:R-:W-:Y:S05]  /*4ab0*/  @!P0 NANOSLEEP.SYNCS 0x989680 ;  /* 0x009896800000895d */ /* 0x008fea0003900000 */
[----:B------:R-:W3:Y:S02]  /*4ac0*/  @!P0 SYNCS.PHASECHK.TRANS64 P0, [R0+URZ+0xd8], R3 ;  /* 0x0000d803000085a7 */ /* 0x000ee400080010ff */
[----:B--23--:R-:W-:Y:S05]  /*4ad0*/  @P0 EXIT ;  /* 0x000000000000094d */ /* 0x00cfea0003800000 */
[----:B------:R-:W-:Y:S05]  /*4ae0*/  BRA `(.L_x_87) ;  /* 0xfffffffc00e87947 */ /* 0x000fea000383ffff */
.L_x_76:
[----:B------:R-:W-:-:S06]  /*4af0*/  UISETP.GE.AND UP1, UPT, UR8, 0x4, UPT ;  /* 0x000000040800788c */ /* 0x000fcc000bf26270 */
[----:B------:R-:W-:-:S13]  /*4b00*/  PLOP3.LUT P0, PT, PT, PT, UP1, 0x80, 0x8 ;  /* 0x000000000008781c */ /* 0x000fda0003f0f018 */
[----:B------:R-:W-:Y:S05]  /*4b10*/  @!P0 EXIT ;  /* 0x000000000000894d */ /* 0x000fea0003800000 */
[----:B------:R-:W-:Y:S01]  /*4b20*/  BAR.SYNC.DEFER_BLOCKING 0x6, 0xa0 ;  /* 0x0182800000007b1d */ /* 0x000fe20000010000 */
[C---:B------:R-:W-:Y:S01]  /*4b30*/  IMAD.SHL.U32 R3, R189.reuse, 0x40, RZ ;  /* 0x00000040bd037824 */ /* 0x040fe200078e00ff */
[C---:B------:R-:W-:Y:S01]  /*4b40*/  LOP3.LUT R193, R189.reuse, 0x60, RZ, 0xc0, !PT ;  /* 0x00000060bdc17812 */ /* 0x040fe200078ec0ff */
[C---:B------:R-:W-:Y:S01]  /*4b50*/  IMAD.SHL.U32 R172, R189.reuse, 0x8, RZ ;  /* 0x00000008bdac7824 */ /* 0x040fe200078e00ff */
[C---:B------:R-:W-:Y:S01]  /*4b60*/  LOP3.LUT R191, R189.reuse, 0x2, RZ, 0xc0, !PT ;  /* 0x00000002bdbf7812 */ /* 0x040fe200078ec0ff */
[----:B------:R-:W-:Y:S01]  /*4b70*/  IMAD.U32 R79, R189, 0x10000, RZ ;  /* 0x00010000bd4f7824 */ /* 0x000fe200078e00ff */
[----:B------:R-:W-:Y:S02]  /*4b80*/  UMOV UR49, 0x400 ;  /* 0x0000040000317882 */ /* 0x000fe40000000000 */
[----:B------:R-:W1:Y:S01]  /*4b90*/  LDC R177, c[0x0][0x370] ;  /* 0x0000dc00ffb17b82 */ /* 0x000e620000000800 */
[----:B------:R-:W-:Y:S01]  /*4ba0*/  ULEA UR49, UR37, UR49, 0x18 ;  /* 0x0000003125317291 */ /* 0x000fe2000f8ec0ff */
[----:B------:R-:W-:Y:S01]  /*4bb0*/  LOP3.LUT R5, R3, 0x180, RZ, 0xc0, !PT ;  /* 0x0000018003057812 */ /* 0x000fe200078ec0ff */
[----:B------:R-:W-:Y:S01]  /*4bc0*/  HFMA2 R195, -RZ, RZ, 0, 0 ;  /* 0x00000000ffc37431 */ /* 0x000fe200000001ff */
[----:B------:R-:W-:Y:S01]  /*4bd0*/  LOP3.LUT R79, R79, 0x600000, RZ, 0xc0, !PT ;  /* 0x006000004f4f7812 */ /* 0x000fe200078ec0ff */
[----:B------:R-:W-:Y:S01]  /*4be0*/  UIADD3 UR4, UPT, UPT, UR49, 0x4200, URZ ;  /* 0x0000420031047890 */ /* 0x000fe2000fffe0ff */
[----:B------:R-:W-:Y:S01]  /*4bf0*/  LOP3.LUT R172, R5, 0x30, R172, 0xf8, !PT ;  /* 0x0000003005ac7812 */ /* 0x000fe200078ef8ac */
[----:B------:R-:W-:Y:S01]  /*4c00*/  IMAD.MOV.U32 R76, RZ, RZ, RZ ;  /* 0x000000ffff4c7224 */ /* 0x000fe200078e00ff */
[----:B------:R-:W2:Y:S01]  /*4c10*/  LDC R74, c[0x0][0xb0c] ;  /* 0x0002c300ff4a7b82 */ /* 0x000ea20000000800 */
[----:B------:R-:W-:-:S02]  /*4c20*/  LOP3.LUT R189, R189, 0x4, RZ, 0xc0, !PT ;  /* 0x00000004bdbd7812 */ /* 0x000fc400078ec0ff */
[----:B------:R-:W-:Y:S02]  /*4c30*/  CS2R R182, SRZ ;  /* 0x0000000000b67805 */ /* 0x000fe4000001ff00 */
[----:B------:R-:W-:Y:S02]  /*4c40*/  LOP3.LUT R172, R172, 0x1e40, R3, 0xf8, !PT ;  /* 0x00001e40acac7812 */ /* 0x000fe400078ef803 */
[----:B------:R-:W-:Y:S02]  /*4c50*/  CS2R R180, SRZ ;  /* 0x0000000000b47805 */ /* 0x000fe4000001ff00 */
[----:B------:R-:W-:Y:S01]  /*4c60*/  IADD3 R188, PT, PT, -R189, 0x2, RZ ;  /* 0x00000002bdbc7810 */ /* 0x000fe20007ffe1ff */
[----:B------:R-:W-:Y:S01]  /*4c70*/  IMAD.MOV R176, RZ, RZ, -R191 ;  /* 0x000000ffffb07224 */ /* 0x000fe200078e0abf */
[----:B------:R-:W-:Y:S01]  /*4c80*/  MOV R192, UR4 ;  /* 0x0000000400c07c02 */ /* 0x000fe20008000f00 */
[----:B------:R-:W4:Y:S01]  /*4c90*/  LDC R174, c[0x0][0xb20] ;  /* 0x0002c800ffae7b82 */ /* 0x000f220000000800 */
[----:B------:R-:W3:Y:S01]  /*4ca0*/  LDS R0, [UR49+0x1a0] ;  /* 0x0001a031ff007984 */ /* 0x000ee20008000800 */
[----:B------:R-:W-:Y:S01]  /*4cb0*/  VIADD R190, R172, UR49 ;  /* 0x00000031acbe7c36 */ /* 0x000fe20008000000 */
[----:B------:R-:W1:Y:S01]  /*4cc0*/  LDCU.64 UR52, c[0x0][0x348] ;  /* 0x00006900ff3477ac */ /* 0x000e620008000a00 */
[----:B------:R-:W-:-:S02]  /*4cd0*/  IMAD.MOV R175, RZ, RZ, -R189 ;  /* 0x000000ffffaf7224 */ /* 0x000fc400078e0abd */
[----:B------:R-:W-:Y:S01]  /*4ce0*/  VIADD R190, R190, 0x200 ;  /* 0x00000200bebe7836 */ /* 0x000fe20000000000 */
[----:B------:R-:W1:Y:S01]  /*4cf0*/  LDCU.64 UR38, c[0x0][0x888] ;  /* 0x00011100ff2677ac */ /* 0x000e620008000a00 */
[----:B------:R-:W1:Y:S01]  /*4d00*/  LDC R73, c[0x0][0xb30] ;  /* 0x0002cc00ff497b82 */ /* 0x000e620000000800 */
[----:B------:R-:W1:Y:S01]  /*4d10*/  LDCU.64 UR44, c[0x0][0x890] ;  /* 0x00011200ff2c77ac */ /* 0x000e620008000a00 */
[----:B------:R-:W-:-:S06]  /*4d20*/  UIADD3 UR48, UPT, UPT, UR49, 0x200, URZ ;  /* 0x0000020031307890 */ /* 0x000fcc000fffe0ff */
[----:B------:R-:W1:Y:S08]  /*4d30*/  LDC.64 R168, c[0x0][0xb10] ;  /* 0x0002c400ffa87b82 */ /* 0x000e700000000a00 */
[----:B------:R-:W1:Y:S08]  /*4d40*/  LDC.64 R70, c[0x0][0xb18] ;  /* 0x0002c600ff467b82 */ /* 0x000e700000000a00 */
[----:B------:R-:W1:Y:S08]  /*4d50*/  LDC.64 R68, c[0x0][0xb28] ;  /* 0x0002ca00ff447b82 */ /* 0x000e700000000a00 */
[----:B------:R-:W1:Y:S01]  /*4d60*/  LDC.64 R166, c[0x0][0x8b0] ;  /* 0x00022c00ffa67b82 */ /* 0x000e620000000a00 */
[----:B---3--:R-:W-:-:S07]  /*4d70*/  IMAD.IADD R79, R0, 0x1, R79 ;  /* 0x00000001004f7824 */ /* 0x008fce00078e024f */
[----:B------:R-:W3:Y:S08]  /*4d80*/  LDC.64 R164, c[0x0][0x8a8] ;  /* 0x00022a00ffa47b82 */ /* 0x000ef00000000a00 */
[----:B--2-4-:R-:W1:Y:S02]  /*4d90*/  LDC R178, c[0x0][0x374] ;  /* 0x0000dd00ffb27b82 */ /* 0x014e640000000800 */
.L_x_114:
[C---:B------:R-:W-:Y:S02]  /*4da0*/  LEA R0, R195.reuse, UR49, 0x3 ;  /* 0x00000031c3007c11 */ /* 0x040fe4000f8e18ff */
[----:B------:R-:W-:Y:S02]  /*4db0*/  SHF.L.U32 R3, R182, 0x1f, RZ ;  /* 0x0000001fb6037819 */ /* 0x000fe400000006ff */
[----:B------:R-:W-:Y:S02]  /*4dc0*/  LEA R16, R195, UR49, 0x4 ;  /* 0x00000031c3107c11 */ /* 0x000fe4000f8e20ff */
[----:B------:R-:W2:Y:S02]  /*4dd0*/  SYNCS.PHASECHK.TRANS64.TRYWAIT P0, [R0+URZ+0xf0], R3 ;  /* 0x0000f003000075a7 */ /* 0x000ea400080011ff */
[----:B-12---:R-:W-:Y:S05]  /*4de0*/  @!P0 BRA `(.L_x_88) ;  /* 0x0000004400048947 */ /* 0x006fea0003800000 */
.L_x_166:
[----:B------:R-:W4:Y:S01]  /*4df0*/  LDC.64 R12, c[0x0][0xb10] ;  /* 0x0002c400ff0c7b82 */ /* 0x000f220000000a00 */
[----:B------:R-:W3:Y:S01]  /*4e00*/  LDS.128 R16, [R16+0x180] ;  /* 0x0001800010107984 */ /* 0x000ee20000000c00 */
[----:B-1----:R-:W-:Y:S01]  /*4e10*/  ISETP.NE.AND P1, PT, R73, 0x1, PT ;  /* 0x000000014900780c */ /* 0x002fe20003f25270 */
[----:B--2---:R-:W-:Y:S01]  /*4e20*/  VIADD R0, R0, 0x100 ;  /* 0x0000010000007836 */ /* 0x004fe20000000000 */
[----:B------:R-:W-:Y:S04]  /*4e30*/  ISETP.GE.AND P0, PT, R72, 0x1, PT ;  /* 0x000000014800780c */ /* 0x000fe80003f06270 */
[----:B------:R-:W1:Y:S01]  /*4e40*/  LDC.64 R10, c[0x0][0xb18] ;  /* 0x0002c600ff0a7b82 */ /* 0x000e620000000a00 */
[----:B------:R-:W-:Y:S01]  /*4e50*/  PRMT R0, RZ, 0x654, R0 ;  /* 0x00000654ff007816 */ /* 0x000fe20000000000 */
[----:B------:R-:W-:Y:S01]  /*4e60*/  @!PT LDS RZ, [RZ] ;  /* 0x00000000fffff984 */ /* 0x000fe20000000800 */
[----:B------:R-:W-:Y:S01]  /*4e70*/  @!PT LDS RZ, [RZ] ;  /* 0x00000000fffff984 */ /* 0x000fe20000000800 */
[----:B------:R-:W-:Y:S01]  /*4e80*/  @!PT LDS RZ, [RZ] ;  /* 0x00000000fffff984 */ /* 0x000fe20000000800 */
[----:B------:R-:W-:Y:S01]  /*4e90*/  @!PT LDS RZ, [RZ] ;  /* 0x00000000fffff984 */ /* 0x000fe20000000800 */
[----:B------:R2:W-:Y:S06]  /*4ea0*/  MEMBAR.ALL.CTA ;  /* 0x0000000000007992 */ /* 0x0005ec0000008000 */
[----:B--2---:R-:W2:Y:S01]  /*4eb0*/  FENCE.VIEW.ASYNC.S ;  /* 0x00000000000073c6 */ /* 0x004ea20000000000 */
[----:B------:R-:W1:Y:S08]  /*4ec0*/  @!P1 LDC R14, c[0x0][0xb20] ;  /* 0x0002c800ff0e9b82 */ /* 0x000e700000000800 */
[----:B------:R-:W1:Y:S01]  /*4ed0*/  @!P1 LDC R9, c[0x0][0xb0c] ;  /* 0x0002c300ff099b82 */ /* 0x000e620000000800 */
[----:B--2---:R2:W-:Y:S01]  /*4ee0*/  SYNCS.ARRIVE.TRANS64.RED.A1T0 RZ, [R0+URZ], RZ ;  /* 0x000000ff00ff79a7 */ /* 0x0045e200081004ff */
[----:B---3--:R-:W-:Y:S04]  /*4ef0*/  LOP3.LUT P4, RZ, R18, 0x1, RZ, 0xc0, !PT ;  /* 0x0000000112ff7812 */ /* 0x008fe8000788c0ff */
[----:B------:R-:W-:Y:S09]  /*4f00*/  P2R R194, PR, RZ, 0x10 ;  /* 0x00000010ffc27803 */ /* 0x000ff20000000000 */
[----:B------:R-:W-:Y:S02]  /*4f10*/  @P4 MOV R77, R16 ;  /* 0x00000010004d4202 */ /* 0x000fe40000000f00 */
[----:B------:R-:W-:Y:S01]  /*4f20*/  @P4 LOP3.LUT R75, R17, 0xffff, RZ, 0xc0, !PT ;  /* 0x0000ffff114b4812 */ /* 0x000fe200078ec0ff */
[----:B--2-4-:R-:W-:Y:S06]  /*4f30*/  @!P0 BRA `(.L_x_89) ;  /* 0x0000000000a48947 */ /* 0x014fec0003800000 */
[----:B------:R-:W-:Y:S01]  /*4f40*/  IMAD.HI.U32 R23, R178, R71, RZ ;  /* 0x00000047b2177227 */ /* 0x000fe200078e00ff */
[----:B------:R-:W-:Y:S02]  /*4f50*/  ISETP.NE.AND P0, PT, R70, 0x1, PT ;  /* 0x000000014600780c */ /* 0x000fe40003f05270 */
[----:B------:R-:W-:Y:S01]  /*4f60*/  ISETP.NE.AND P2, PT, R72, 0x1, PT ;  /* 0x000000014800780c */ /* 0x000fe20003f45270 */
[----:B------:R-:W-:Y:S01]  /*4f70*/  IMAD.HI.U32 R22, R177, R168, RZ ;  /* 0x000000a8b1167227 */ /* 0x000fe200078e00ff */
[----:B------:R-:W-:Y:S02]  /*4f80*/  SHF.R.U32.HI R23, RZ, R174, R23 ;  /* 0x000000aeff177219 */ /* 0x000fe40000011617 */
[----:B------:R-:W-:Y:S01]  /*4f90*/  ISETP.NE.AND P3, PT, R74, 0x1, PT ;  /* 0x000000014a00780c */ /* 0x000fe20003f65270 */
[----:B------:R-:W-:Y:S01]  /*4fa0*/  IMAD.HI.U32 R26, R77, R168, RZ ;  /* 0x000000a84d1a7227 */ /* 0x000fe200078e00ff */
[----:B------:R-:W-:Y:S02]  /*4fb0*/  SHF.R.U32.HI R22, RZ, R169, R22 ;  /* 0x000000a9ff167219 */ /* 0x000fe40000011616 */
[----:B------:R-:W-:Y:S01]  /*4fc0*/  SEL R3, R178, R23, !P0 ;  /* 0x00000017b2037207 */ /* 0x000fe20004000000 */
[----:B------:R-:W-:Y:S01]  /*4fd0*/  IMAD.HI.U32 R23, R75, R71, RZ ;  /* 0x000000474b177227 */ /* 0x000fe200078e00ff */
[----:B------:R-:W-:Y:S02]  /*4fe0*/  SEL R7, R177, R22, !P3 ;  /* 0x00000016b1077207 */ /* 0x000fe40005800000 */
[----:B------:R-:W-:Y:S01]  /*4ff0*/  SHF.R.U32.HI R26, RZ, R169, R26 ;  /* 0x000000a9ff1a7219 */ /* 0x000fe2000001161a */
[-C--:B------:R-:W-:Y:S04]  /*5000*/  IMAD.HI.U32 R22, R3, R68.reuse, RZ ;  /* 0x0000004403167227 */ /* 0x080fe800078e00ff */
[----:B------:R-:W-:Y:S01]  /*5010*/  IMAD.HI.U32 R24, R7, R68, RZ ;  /* 0x0000004407187227 */ /* 0x000fe200078e00ff */
[-C--:B------:R-:W-:Y:S02]  /*5020*/  @P2 SHF.R.U32.HI R3, RZ, R69.reuse, R22 ;  /* 0x00000045ff032219 */ /* 0x080fe40000011616 */
[----:B------:R-:W-:Y:S02]  /*5030*/  SHF.R.U32.HI R22, RZ, R174, R23 ;  /* 0x000000aeff167219 */ /* 0x000fe40000011617 */
[----:B------:R-:W-:Y:S01]  /*5040*/  @P2 SHF.R.U32.HI R7, RZ, R69, R24 ;  /* 0x00000045ff072219 */ /* 0x000fe20000011618 */
[C---:B------:R-:W-:Y:S01]  /*5050*/  IMAD R2, R72.reuse, R3, RZ ;  /* 0x0000000348027224 */ /* 0x040fe200078e02ff */
[----:B------:R-:W-:Y:S02]  /*5060*/  SEL R5, R75, R22, !P0 ;  /* 0x000000164b057207 */ /* 0x000fe40004000000 */
[----:B------:R-:W-:Y:S01]  /*5070*/  SEL R3, R77, R26, !P3 ;  /* 0x0000001a4d037207 */ /* 0x000fe20005800000 */
[----:B------:R-:W-:Y:S01]  /*5080*/  IMAD R4, R72, R7, RZ ;  /* 0x0000000748047224 */ /* 0x000fe200078e02ff */
[C---:B------:R-:W-:Y:S01]  /*5090*/  ISETP.GE.AND P0, PT, R5.reuse, R2, PT ;  /* 0x000000020500720c */ /* 0x040fe20003f06270 */
[----:B------:R-:W-:Y:S03]  /*50a0*/  IMAD.HI.U32 R6, R5, R68, RZ ;  /* 0x0000004405067227 */ /* 0x000fe600078e00ff */
[----:B------:R-:W-:Y:S01]  /*50b0*/  ISETP.GE.OR P0, PT, R3, R4, P0 ;  /* 0x000000040300720c */ /* 0x000fe20000706670 */
[----:B------:R-:W-:Y:S01]  /*50c0*/  IMAD.MOV R4, RZ, RZ, -R3 ;  /* 0x000000ffff047224 */ /* 0x000fe200078e0a03 */
[-C--:B------:R-:W-:Y:S03]  /*50d0*/  SHF.R.U32.HI R6, RZ, R69.reuse, R6 ;  /* 0x00000045ff067219 */ /* 0x080fe60000011606 */
[----:B------:R-:W-:Y:S01]  /*50e0*/  IMAD R77, R74, R4, R77 ;  /* 0x000000044a4d7224 */ /* 0x000fe200078e024d */
[----:B------:R-:W-:Y:S05]  /*50f0*/  SEL R15, R5, R6, !P2 ;  /* 0x00000006050f7207 */ /* 0x000fea0005000000 */
[----:B------:R-:W-:Y:S02]  /*5100*/  IMAD.MOV R6, RZ, RZ, -R15 ;  /* 0x000000ffff067224 */ /* 0x000fe400078e0a0f */
[C---:B------:R-:W-:Y:S04]  /*5110*/  @!P0 IMAD.HI.U32 R2, R3.reuse, R68, RZ ;  /* 0x0000004403028227 */ /* 0x040fe800078e00ff */
[----:B------:R-:W-:Y:S01]  /*5120*/  IMAD R6, R72, R6, R5 ;  /* 0x0000000648067224 */ /* 0x000fe200078e0205 */
[----:B------:R-:W-:Y:S04]  /*5130*/  @!P0 SHF.R.U32.HI R2, RZ, R69, R2 ;  /* 0x00000045ff028219 */ /* 0x000fe80000011602 */
[----:B------:R-:W-:Y:S02]  /*5140*/  @!P0 SEL R0, R3, R2, !P2 ;  /* 0x0000000203008207 */ /* 0x000fe40005000000 */
[----:B------:R-:W-:Y:S02]  /*5150*/  IADD3 R2, PT, PT, -R5, RZ, RZ ;  /* 0x000000ff05027210 */ /* 0x000fe40007ffe1ff */
[----:B------:R-:W-:Y:S01]  /*5160*/  @!P0 IADD3 R8, PT, PT, R15, -R0, RZ ;  /* 0x800000000f088210 */ /* 0x000fe20007ffe0ff */
[----:B------:R-:W-:Y:S02]  /*5170*/  @!P0 IMAD R0, R7, R6, R0 ;  /* 0x0000000607008224 */ /* 0x000fe400078e0200 */
[----:B------:R-:W-:Y:S02]  /*5180*/  IMAD R75, R70, R2, R75 ;  /* 0x00000002464b7224 */ /* 0x000fe400078e024b */
[----:B------:R-:W-:Y:S02]  /*5190*/  @!P0 IMAD R5, R8, R72, R3 ;  /* 0x0000004808058224 */ /* 0x000fe400078e0203 */
[----:B------:R-:W-:Y:S04]  /*51a0*/  @!P0 IMAD.MOV.U32 R3, RZ, RZ, R0 ;  /* 0x000000ffff038224 */ /* 0x000fe800078e0000 */
[----:B------:R-:W-:Y:S02]  /*51b0*/  IMAD R77, R3, R74, R77 ;  /* 0x0000004a034d7224 */ /* 0x000fe400078e024d */
[----:B------:R-:W-:Y:S07]  /*51c0*/  IMAD R75, R5, R70, R75 ;  /* 0x00000046054b7224 */ /* 0x000fee00078e024b */
.L_x_89:
[----:B-1----:R-:W-:Y:S01]  /*51d0*/  @!P1 ISETP.NE.AND P0, PT, R10, 0x1, PT ;  /* 0x000000010a00980c */ /* 0x002fe20003f05270 */
[----:B------:R-:W-:Y:S01]  /*51e0*/  @!P1 IMAD.HI.U32 R0, R77, R12, RZ ;  /* 0x0000000c4d009227 */ /* 0x000fe200078e00ff */
[----:B------:R-:W-:Y:S01]  /*51f0*/  @!P1 ISETP.NE.AND P2, PT, R9, 0x1, PT ;  /* 0x000000010900980c */ /* 0x000fe20003f45270 */
[----:B------:R-:W-:Y:S01]  /*5200*/  ULOP3.LUT UP0, URZ, UR48, 0x1b0, URZ, 0xc0, !UPT ;  /* 0x000001b030ff7892 */ /* 0x000fe2000f80c0ff */
[----:B------:R-:W-:Y:S01]  /*5210*/  R2UR UR42, R21 ;  /* 0x00000000152a72ca */ /* 0x000fe200000e0000 */
[----:B------:R-:W-:Y:S01]  /*5220*/  @!P1 IMAD.HI.U32 R3, R75, R11, RZ ;  /* 0x0000000b4b039227 */ /* 0x000fe200078e00ff */
[----:B------:R-:W-:Y:S02]  /*5230*/  @!P1 SHF.R.U32.HI R0, RZ, R13, R0 ;  /* 0x0000000dff009219 */ /* 0x000fe40000011600 */
[----:B------:R-:W-:Y:S01]  /*5240*/  R2UR UR41, R20 ;  /* 0x00000000142972ca */ /* 0x000fe200000e0000 */
[----:B------:R-:W-:Y:S01]  /*5250*/  VIADD R195, R195, 0x1 ;  /* 0x00000001c3c37836 */ /* 0x000fe20000000000 */
[----:B------:R-:W-:Y:S02]  /*5260*/  @!P1 SHF.R.U32.HI R2, RZ, R14, R3 ;  /* 0x0000000eff029219 */ /* 0x000fe40000011603 */
[----:B------:R-:W-:Y:S02]  /*5270*/  @!P1 SEL R3, R77, R0, !P2 ;  /* 0x000000004d039207 */ /* 0x000fe40005000000 */
[----:B------:R-:W-:Y:S02]  /*5280*/  @!P1 SEL R2, R75, R2, !P0 ;  /* 0x000000024b029207 */ /* 0x000fe40004000000 */
[----:B------:R-:W-:Y:S01]  /*5290*/  @P4 SHF.R.U32.HI R179, RZ, 0x10, R17 ;  /* 0x00000010ffb34819 */ /* 0x000fe20000011611 */
[----:B------:R-:W-:Y:S02]  /*52a0*/  USHF.L.U32 UR42, UR42, 0x7, URZ ;  /* 0x000000072a2a7899 */ /* 0x000fe400080006ff */
[----:B------:R-:W-:Y:S02]  /*52b0*/  @!P1 IMAD.IADD R0, R2, 0x1, -R3 ;  /* 0x0000000102009824 */ /* 0x000fe400078e0a03 */
[----:B------:R-:W-:Y:S01]  /*52c0*/  @!P1 IMAD.IADD R2, R3, 0x1, -R2 ;  /* 0x0000000103029824 */ /* 0x000fe200078e0a02 */
[----:B------:R-:W-:Y:S01]  /*52d0*/  USHF.L.U32 UR41, UR41, 0x7, URZ ;  /* 0x0000000729297899 */ /* 0x000fe200080006ff */
[----:B------:R-:W-:Y:S02]  /*52e0*/  @!P1 IMAD R77, R0, R9, R77 ;  /* 0x00000009004d9224 */ /* 0x000fe400078e024d */
[----:B------:R-:W-:Y:S01]  /*52f0*/  @!P1 IMAD R75, R2, R10, R75 ;  /* 0x0000000a024b9224 */ /* 0x000fe200078e024b */
[----:B------:R-:W-:Y:S08]  /*5300*/  BRA.U !UP0, `(.L_x_90) ;  /* 0x0000000108407547 */ /* 0x000ff0000b800000 */
[----:B------:R-:W1:Y:S01]  /*5310*/  LDCU.64 UR8, c[0x4][0x80] ;  /* 0x01001000ff0877ac */ /* 0x000e620008000a00 */
[----:B------:R-:W-:Y:S01]  /*5320*/  MOV R3, 0x0 ;  /* 0x0000000000037802 */ /* 0x000fe20000000f00 */
[----:B------:R-:W-:Y:S02]  /*5330*/  HFMA2 R12, -RZ, RZ, 0, 5.9604644775390625e-08 ;  /* 0x00000001ff0c7431 */ /* 0x000fe400000001ff */
[----:B------:R-:W-:Y:S02]  /*5340*/  IMAD.MOV.U32 R8, RZ, RZ, 0x70 ;  /* 0x00000070ff087424 */ /* 0x000fe400078e00ff */
[----:B------:R-:W-:Y:S01]  /*5350*/  IMAD.MOV.U32 R13, RZ, RZ, RZ ;  /* 0x000000ffff0d7224 */ /* 0x000fe200078e00ff */
[----:B------:R-:W2:Y:S01]  /*5360*/  LDCU.64 UR6, c[0x4][0x88] ;  /* 0x01001100ff0677ac */ /* 0x000ea20008000a00 */
[----:B------:R-:W3:Y:S01]  /*5370*/  LDC.64 R2, c[0x4][R3] ;  /* 0x0100000003027b82 */ /* 0x000ee20000000a00 */
[----:B------:R-:W4:Y:S01]  /*5380*/  LDCU.64 UR4, c[0x4][0x8] ;  /* 0x01000100ff0477ac */ /* 0x000f220008000a00 */
[----:B-1----:R-:W-:Y:S01]  /*5390*/  MOV R5, UR9 ;  /* 0x0000000900057c02 */ /* 0x002fe20008000f00 */
[----:B------:R-:W-:Y:S01]  /*53a0*/  IMAD.U32 R4, RZ, RZ, UR8 ;  /* 0x00000008ff047e24 */ /* 0x000fe2000f8e00ff */
[----:B--2---:R-:W-:Y:S01]  /*53b0*/  MOV R7, UR7 ;  /* 0x0000000700077c02 */ /* 0x004fe20008000f00 */
[----:B------:R-:W-:Y:S01]  /*53c0*/  IMAD.U32 R6, RZ, RZ, UR6 ;  /* 0x00000006ff067e24 */ /* 0x000fe2000f8e00ff */
[----:B----4-:R-:W-:Y:S01]  /*53d0*/  MOV R11, UR5 ;  /* 0x00000005000b7c02 */ /* 0x010fe20008000f00 */
[----:B------:R-:W-:Y:S02]  /*53e0*/  IMAD.U32 R10, RZ, RZ, UR4 ;  /* 0x00000004ff0a7e24 */ /* 0x000fe4000f8e00ff */
[----:B------:R-:W-:Y:S07]  /*53f0*/  LEPC R20, `(.L_x_90) ;  /* 0x000000001014794e */ /* 0x000fee0000000000 */
[----:B---3-5:R-:W-:Y:S05]  /*5400*/  CALL.ABS.NOINC R2 ;  /* 0x0000000002007343 */ /* 0x028fea0003c00000 */
.L_x_90:
[----:B------:R-:W-:Y:S01]  /*5410*/  LOP3.LUT P0, RZ, R192, 0x1b0, RZ, 0xc0, !PT ;  /* 0x000001b0c0ff7812 */ /* 0x000fe2000780c0ff */
[----:B------:R-:W-:Y:S11]  /*5420*/  BSSY.RECONVERGENT B6, `(.L_x_91) ;  /* 0x0000013000067945 */ /* 0x000ff60003800200 */
[----:B------:R-:W-:Y:S01]  /*5430*/  @!UPT UIADD3 URZ, UPT, UPT, URZ, URZ, URZ ;  /* 0x000000fffffff290 */ /* 0x000fe2000fffe0ff */
[----:B------:R-:W-:Y:S05]  /*5440*/  @!P0 BRA `(.L_x_92) ;  /* 0x0000000000408947 */ /* 0x000fea0003800000 */
        /* <DEDUP_REMOVED lines=16> */
.L_x_92:
[----:B------:R-:W-:Y:S05]  /*5550*/  BSYNC.RECONVERGENT B6 ;  /* 0x0000000000067941 */ /* 0x000fea0003800200 */
.L_x_91:
[----:B------:R-:W-:Y:S01]  /*5560*/  ISETP.NE.U32.AND P4, PT, R166, RZ, PT ;  /* 0x000000ffa600720c */ /* 0x000fe20003f85070 */
[----:B------:R-:W-:Y:S01]  /*5570*/  UISETP.NE.AND UP2, UPT, UR50, URZ, UPT ;  /* 0x000000ff3200728c */ /* 0x000fe2000bf45270 */
[----:B------:R-:W-:Y:S01]  /*5580*/  ISETP.NE.U32.AND P2, PT, RZ, UR38, PT ;  /* 0x00000026ff007c0c */ /* 0x000fe2000bf45070 */
[----:B------:R-:W-:Y:S01]  /*5590*/  UISETP.NE.U32.AND UP1, UPT, UR44, URZ, UPT ;  /* 0x000000ff2c00728c */ /* 0x000fe2000bf25070 */
[----:B------:R-:W-:Y:S01]  /*55a0*/  ISETP.NE.AND.EX P4, PT, R167, RZ, PT, P4 ;  /* 0x000000ffa700720c */ /* 0x000fe20003f85340 */
[----:B------:R-:W-:Y:S01]  /*55b0*/  UPLOP3.LUT UP0, UPT, UPT, UPT, UPT, 0x40, 0x4 ;  /* 0x000000000004789c */ /* 0x000fe20003f0e870 */
[----:B------:R-:W-:Y:S01]  /*55c0*/  ISETP.NE.AND.EX P2, PT, RZ, UR39, PT, P2 ;  /* 0x00000027ff007c0c */ /* 0x000fe2000bf45320 */
[----:B------:R-:W-:Y:S01]  /*55d0*/  UISETP.NE.AND.EX UP1, UPT, UR45, URZ, UPT, UP1 ;  /* 0x000000ff2d00728c */ /* 0x000fe2000bf25310 */
[----:B------:R-:W-:Y:S04]  /*55e0*/  PLOP3.LUT P1, PT, PT, PT, UP2, 0x80, 0x8 ;  /* 0x000000000008781c */ /* 0x000fe80003f2f028 */
[----:B------:R-:W-:Y:S06]  /*55f0*/  @UP2 UPLOP3.LUT UP0, UPT, UPT, UPT, UP1, 0x80, 0x8 ;  /* 0x000000000008289c */ /* 0x000fec0003f0f010 */
[----:B------:R-:W-:Y:S01]  /*5600*/  PLOP3.LUT P0, PT, PT, PT, UP0, 0x80, 0x8 ;  /* 0x000000000008781c */ /* 0x000fe20003f0f008 */
[----:B------:R-:W-:Y:S01]  /*5610*/  @!UPT UIADD3 URZ, UPT, UPT, URZ, URZ, URZ ;  /* 0x000000fffffff290 */ /* 0x000fe2000fffe0ff */
[----:B------:R-:W-:Y:S11]  /*5620*/  BRA.U !UP1, `(.L_x_93) ;  /* 0x0000000109387547 */ /* 0x000ff6000b800000 */
[----:B------:R-:W-:Y:S01]  /*5630*/  UISETP.NE.U32.AND UP0, UPT, UR38, URZ, UPT ;  /* 0x000000ff2600728c */ /* 0x000fe2000bf05070 */
[----:B------:R-:W-:Y:S02]  /*5640*/  HFMA2 R0, -RZ, RZ, 0, 5.9604644775390625e-08 ;  /* 0x00000001ff007431 */ /* 0x000fe400000001ff */
[----:B------:R-:W-:Y:S01]  /*5650*/  IMAD.MOV.U32 R171, RZ, RZ, 0x1 ;  /* 0x00000001ffab7424 */ /* 0x000fe200078e00ff */
[----:B------:R-:W-:Y:S06]  /*5660*/  UISETP.NE.AND.EX UP0, UPT, UR39, URZ, UPT, UP0 ;  /* 0x000000ff2700728c */ /* 0x000fec000bf05300 */
[----:B------:R-:W-:Y:S05]  /*5670*/  PLOP3.LUT P3, PT, PT, PT, UP0, 0x80, 0x8 ;  /* 0x000000000008781c */ /* 0x000fea0003f6f008 */
[----:B------:R-:W1:Y:S01]  /*5680*/  @UP0 LDCU.64 UR6, c[0x0][0x888] ;  /* 0x00011100ff0607ac */ /* 0x000e620008000a00 */
[----:B------:R-:W-:Y:S07]  /*5690*/  @UP0 UIMAD UR4, UR36, UR44, URZ ;  /* 0x0000002c240402a4 */ /* 0x000fee000f8e02ff */
[----:B------:R-:W-:Y:S01]  /*56a0*/  @!P3 PRMT R171, R0, 0x7610, R171 ;  /* 0x0000761000abb816 */ /* 0x000fe200000000ab */
[----:B-1----:R-:W-:Y:S03]  /*56b0*/  @UP0 UIMAD.WIDE UR6, UR4, 0x4, UR6 ;  /* 0x00000004040608a5 */ /* 0x002fe6000f8e0206 */
[----:B------:R-:W1:Y:S03]  /*56c0*/  @!UP0 LDCU UR4, c[0x0][0x880] ;  /* 0x00011000ff0487ac */ /* 0x000e660008000800 */
[----:B------:R-:W-:Y:S01]  /*56d0*/  IMAD.U32 R2, RZ, RZ, UR6 ;  /* 0x00000006ff027e24 */ /* 0x000fe2000f8e00ff */
[----:B------:R-:W-:Y:S05]  /*56e0*/  MOV R3, UR7 ;  /* 0x0000000700037c02 */ /* 0x000fea0008000f00 */
[----:B-----5:R2:W5:Y:S02]  /*56f0*/  @P3 LDG.E R81, desc[UR46][R2.64] ;  /* 0x0000002e02513981 */ /* 0x020564000c1e1900 */
[----:B-12---:R-:W-:Y:S02]  /*5700*/  @!P3 IMAD.U32 R81, RZ, RZ, UR4 ;  /* 0x00000004ff51be24 */ /* 0x006fe4000f8e00ff */
.L_x_93:
[----:B------:R-:W-:Y:S05]  /*5710*/  @!P4 BRA `(.L_x_94) ;  /* 0x000000000020c947 */ /* 0x000fea0003800000 */
[----:B------:R-:W-:Y:S04]  /*5720*/  ISETP.NE.U32.AND P3, PT, R164, RZ, PT ;  /* 0x000000ffa400720c */ /* 0x000fe80003f65070 */
[----:B------:R-:W-:Y:S11]  /*5730*/  ISETP.NE.AND.EX P3, PT, R165, RZ, PT, P3 ;  /* 0x000000ffa500720c */ /* 0x000ff60003f65330 */
[----:B------:R-:W-:Y:S02]  /*5740*/  @!UPT UIADD3 URZ, UPT, UPT, URZ, URZ, URZ ;  /* 0x000000fffffff290 */ /* 0x000fe4000fffe0ff */
[----:B------:R-:W1:Y:S01]  /*5750*/  @P3 LDC.64 R2, c[0x0][0x8a8] ;  /* 0x00022a00ff023b82 */ /* 0x000e620000000a00 */
[----:B------:R-:W-:Y:S04]  /*5760*/  @P3 IMAD R0, R166, UR36, RZ ;  /* 0x00000024a6003c24 */ /* 0x000fe8000f8e02ff */
[----:B-1----:R-:W-:Y:S05]  /*5770*/  @P3 IMAD.WIDE R2, R0, 0x4, R2 ;  /* 0x0000000400023825 */ /* 0x002fea00078e0202 */
[----:B-----5:R1:W5:Y:S02]  /*5780*/  @P3 LDG.E R78, desc[UR46][R2.64] ;  /* 0x0000002e024e3981 */ /* 0x020364000c1e1900 */
[----:B-1----:R-:W2:Y:S02]  /*5790*/  @!P3 LDC R78, c[0x0][0x8a0] ;  /* 0x00022800ff4ebb82 */ /* 0x002ea40000000800 */
.L_x_94:
[----:B-----5:R-:W-:Y:S01]  /*57a0*/  FSETP.NEU.AND P4, PT, R81, RZ, PT ;  /* 0x000000ff5100720b */ /* 0x020fe20003f8d000 */
[----:B------:R-:W-:Y:S01]  /*57b0*/  BSSY B1, `(.L_x_95) ;  /* 0x0000047000017945 */ /* 0x000fe20003800000 */
[----:B------:R-:W-:Y:S01]  /*57c0*/  SEL R5, RZ, 0xffffffff, P2 ;  /* 0xffffffffff057807 */ /* 0x000fe20001000000 */
[----:B------:R-:W-:Y:S01]  /*57d0*/  IMAD.MOV.U32 R208, RZ, RZ, 0x1 ;  /* 0x00000001ffd07424 */ /* 0x000fe200078e00ff */
[----:B------:R-:W-:Y:S01]  /*57e0*/  LOP3.LUT P3, RZ, R171, 0xff, RZ, 0xc0, !PT ;  /* 0x000000ffabff7812 */ /* 0x000fe2000786c0ff */
[C---:B------:R-:W-:Y:S01]  /*57f0*/  IMAD R80, R76.reuse, 0x80, R79 ;  /* 0x000000804c507824 */ /* 0x040fe200078e024f */
[----:B------:R-:W-:Y:S02]  /*5800*/  @P1 SEL R0, RZ, 0xffffffff, P4 ;  /* 0xffffffffff001807 */ /* 0x000fe40002000000 */
[----:B------:R-:W-:Y:S02]  /*5810*/  CS2R R162, SRZ ;  /* 0x0000000000a27805 */ /* 0x000fe4000001ff00 */
[----:B------:R-:W-:Y:S02]  /*5820*/  LEA R3, R181, UR49, 0x3 ;  /* 0x00000031b5037c11 */ /* 0x000fe4000f8e18ff */
[----:B------:R-:W-:Y:S02]  /*5830*/  CS2R R160, SRZ ;  /* 0x0000000000a07805 */ /* 0x000fe4000001ff00 */
[----:B------:R-:W-:Y:S02]  /*5840*/  @P0 SEL R0, R5, R0, !P3 ;  /* 0x0000000005000207 */ /* 0x000fe40005800000 */
[----:B------:R-:W-:Y:S02]  /*5850*/  CS2R R158, SRZ ;  /* 0x00000000009e7805 */ /* 0x000fe4000001ff00 */
[----:B------:R-:W-:Y:S02]  /*5860*/  LEA R207, R76, UR49, 0x3 ;  /* 0x000000314ccf7c11 */ /* 0x000fe4000f8e18ff */
[----:B------:R-:W-:Y:S02]  /*5870*/  CS2R R156, SRZ ;  /* 0x00000000009c7805 */ /* 0x000fe4000001ff00 */
[----:B------:R-:W-:Y:S02]  /*5880*/  @P1 LOP3.LUT R0, R0, 0x1, RZ, 0xc0, !PT ;  /* 0x0000000100001812 */ /* 0x000fe400078ec0ff */
[----:B------:R-:W-:Y:S02]  /*5890*/  CS2R R154, SRZ ;  /* 0x00000000009a7805 */ /* 0x000fe4000001ff00 */
[----:B------:R-:W-:Y:S02]  /*58a0*/  SHF.L.U32 R2, R183, 0x1f, RZ ;  /* 0x0000001fb7027819 */ /* 0x000fe400000006ff */
[----:B------:R-:W-:Y:S02]  /*58b0*/  CS2R R152, SRZ ;  /* 0x0000000000987805 */ /* 0x000fe4000001ff00 */
[----:B------:R-:W-:Y:S02]  /*58c0*/  ISETP.NE.U32.OR P6, PT, R0, 0x1, !P1 ;  /* 0x000000010000780c */ /* 0x000fe40004fc5470 */
[----:B------:R-:W-:Y:S02]  /*58d0*/  CS2R R150, SRZ ;  /* 0x0000000000967805 */ /* 0x000fe4000001ff00 */
[----:B------:R-:W-:Y:S02]  /*58e0*/  PLOP3.LUT P2, PT, PT, PT, UP1, 0x80, 0x8 ;  /* 0x000000000008781c */ /* 0x000fe40003f4f018 */
[----:B------:R-:W-:Y:S02]  /*58f0*/  CS2R R148, SRZ ;  /* 0x0000000000947805 */ /* 0x000fe4000001ff00 */
[----:B------:R-:W-:Y:S02]  /*5900*/  SEL R0, RZ, 0xffffffff, P4 ;  /* 0xffffffffff007807 */ /* 0x000fe40002000000 */
[----:B------:R-:W-:Y:S03]  /*5910*/  P2R R184, PR, RZ, 0x40 ;  /* 0x00000040ffb87803 */ /* 0x000fe60000000000 */
[----:B------:R-:W-:Y:S04]  /*5920*/  @P6 SHF.L.U32 R4, R180, 0x1f, RZ ;  /* 0x0000001fb4046819 */ /* 0x000fe800000006ff */
[----:B------:R-:W-:Y:S01]  /*5930*/  @P2 SEL R0, R5, R0, !P3 ;  /* 0x0000000005002207 */ /* 0x000fe20005800000 */
[----:B------:R-:W1:Y:S03]  /*5940*/  @P6 SYNCS.PHASECHK.TRANS64.TRYWAIT P1, [R3+URZ+0xc0], R4 ;  /* 0x0000c004030065a7 */ /* 0x000e6600080211ff */
[----:B------:R-:W-:Y:S04]  /*5950*/  LOP3.LUT R0, R0, 0x1, RZ, 0xc0, !PT ;  /* 0x0000000100007812 */ /* 0x000fe800078ec0ff */
[----:B------:R-:W-:Y:S04]  /*5960*/  ISETP.NE.U32.AND P5, PT, R0, 0x1, PT ;  /* 0x000000010000780c */ /* 0x000fe80003fa5070 */
[----:B------:R-:W-:Y:S01]  /*5970*/  P2R R209, PR, RZ, 0x20 ;  /* 0x00000020ffd17803 */ /* 0x000fe20000000000 */
[----:B------:R3:W4:Y:S01]  /*5980*/  SYNCS.PHASECHK.TRANS64.TRYWAIT P0, [R207+URZ+0x110], R2 ;  /* 0x00011002cf0075a7 */ /* 0x00072200080011ff */
[----:B-1----:R-:W-:Y:S01]  /*5990*/  @P6 SEL R208, RZ, 0x1, !P1 ;  /* 0x00000001ffd06807 */ /* 0x002fe20004800000 */
[----:B---3--:R-:W-:Y:S06]  /*59a0*/  @!P6 BRA `(.L_x_96) ;  /* 0x00000000009ce947 */ /* 0x008fec0003800000 */
[----:B------:R-:W-:Y:S01]  /*59b0*/  @P5 IMAD R6, R181, 0x2000, R190 ;  /* 0x00002000b5065824 */ /* 0x000fe200078e02be */
[----:B------:R-:W-:Y:S01]  /*59c0*/  ISETP.NE.AND P1, PT, R208, RZ, PT ;  /* 0x000000ffd000720c */ /* 0x000fe20003f25270 */
[----:B------:R-:W-:Y:S01]  /*59d0*/  BSSY B0, `(.L_x_97) ;  /* 0x0000010000007945 */ /* 0x000fe20003800000 */
[----:B------:R-:W-:Y:S01]  /*59e0*/  CS2R R150, SRZ ;  /* 0x0000000000967805 */ /* 0x000fe2000001ff00 */
[--C-:B------:R-:W-:Y:S01]  /*59f0*/  @P5 IMAD R7, R191, -0x10, R6.reuse ;  /* 0xfffffff0bf075824 */ /* 0x100fe200078e0206 */
[----:B------:R-:W-:Y:S01]  /*5a00*/  CS2R R148, SRZ ;  /* 0x0000000000947805 */ /* 0x000fe2000001ff00 */
[----:B------:R-:W-:Y:S01]  /*5a10*/  @P5 IMAD R5, R189, -0x10, R6 ;  /* 0xfffffff0bd055824 */ /* 0x000fe200078e0206 */
[----:B------:R-:W-:Y:S01]  /*5a20*/  CS2R R158, SRZ ;  /* 0x00000000009e7805 */ /* 0x000fe2000001ff00 */
[----:B------:R-:W-:Y:S01]  /*5a30*/  @P5 IMAD R4, R188, 0x10, R7 ;  /* 0x00000010bc045824 */ /* 0x000fe200078e0207 */
[----:B------:R-:W-:Y:S02]  /*5a40*/  CS2R R156, SRZ ;  /* 0x00000000009c7805 */ /* 0x000fe4000001ff00 */
[----:B------:R-:W-:Y:S02]  /*5a50*/  CS2R R154, SRZ ;  /* 0x00000000009a7805 */ /* 0x000fe4000001ff00 */
[----:B------:R-:W-:Y:S02]  /*5a60*/  CS2R R152, SRZ ;  /* 0x0000000000987805 */ /* 0x000fe4000001ff00 */
[----:B------:R-:W-:Y:S02]  /*5a70*/  CS2R R162, SRZ ;  /* 0x0000000000a27805 */ /* 0x000fe4000001ff00 */
[----:B------:R-:W-:Y:S01]  /*5a80*/  CS2R R160, SRZ ;  /* 0x0000000000a07805 */ /* 0x000fe2000001ff00 */
[----:B------:R-:W-:Y:S06]  /*5a90*/  @P1 BRA `(.L_x_98) ;  /* 0x00000000000c1947 */ /* 0x000fec0003800000 */
[----:B------:R-:W-:Y:S04]  /*5aa0*/  SHF.L.U32 R0, R180, 0x1f, RZ ;  /* 0x0000001fb4007819 */ /* 0x000fe800000006ff */
[----:B------:R-:W1:Y:S02]  /*5ab0*/  SYNCS.PHASECHK.TRANS64.TRYWAIT P1, [R3+URZ+0xc0], R0 ;  /* 0x0000c000030075a7 */ /* 0x000e6400080211ff */
[----:B-1----:R-:W-:Y:S05]  /*5ac0*/  @!P1 BRA `(.L_x_99) ;  /* 0x0000003400e09947 */ /* 0x002fea0003800000 */
.L_x_98:
[----:B------:R-:W-:Y:S05]  /*5ad0*/  BSYNC B0 ;  /* 0x0000000000007941 */ /* 0x000fea0003800000 */
.L_x_97:
[----:B------:R-:W-:Y:S01]  /*5ae0*/  ISETP.NE.AND P1, PT, R209, RZ, PT ;  /* 0x000000ffd100720c */ /* 0x000fe20003f25270 */
[----:B-1----:R-:W-:Y:S02]  /*5af0*/  VIADD R3, R3, 0xd0 ;  /* 0x000000d003037836 */ /* 0x002fe40000000000 */
[----:B------:R-:W-:Y:S02]  /*5b00*/  IMAD.U32 R0, RZ, RZ, UR37 ;  /* 0x00000025ff007e24 */ /* 0x000fe4000f8e00ff */
[----:B------:R-:W-:Y:S03]  /*5b10*/  VIADD R181, R181, 0x1 ;  /* 0x00000001b5b57836 */ /* 0x000fe60000000000 */
[----:B------:R-:W-:Y:S05]  /*5b20*/  PRMT R0, R0, 0x654, R3 ;  /* 0x0000065400007816 */ /* 0x000fea0000000003 */
[----:B------:R1:W3:Y:S04]  /*5b30*/  @P1 LDS.128 R148, [R6] ;  /* 0x0000000006941984 */ /* 0x0002e80000000c00 */
[----:B------:R1:W1:Y:S04]  /*5b40*/  @P1 LDS.128 R156, [R5+0x20] ;  /* 0x00002000059c1984 */ /* 0x0002680000000c00 */
[----:B------:R1:W1:Y:S04]  /*5b50*/  @P1 LDS.128 R152, [R7+0x10] ;  /* 0x0000100007981984 */ /* 0x0002680000000c00 */
[----:B------:R1:W1:Y:S01]  /*5b60*/  @P1 LDS.128 R160, [R4+0x10] ;  /* 0x0000100004a01984 */ /* 0x0002620000000c00 */
[C---:B------:R-:W-:Y:S01]  /*5b70*/  ISETP.NE.AND P1, PT, R181.reuse, 0x2, PT ;  /* 0x00000002b500780c */ /* 0x040fe20003f25270 */
[----:B------:R-:W-:Y:S01]  /*5b80*/  @!PT LDS RZ, [RZ] ;  /* 0x00000000fffff984 */ /* 0x000fe20000000800 */
[----:B------:R-:W-:Y:S01]  /*5b90*/  @!PT LDS RZ, [RZ] ;  /* 0x00000000fffff984 */ /* 0x000fe20000000800 */
[----:B------:R-:W-:Y:S01]  /*5ba0*/  @!PT LDS RZ, [RZ] ;  /* 0x00000000fffff984 */ /* 0x000fe20000000800 */
[----:B------:R-:W-:Y:S01]  /*5bb0*/  @!PT LDS RZ, [RZ] ;  /* 0x00000000fffff984 */ /* 0x000fe20000000800 */
[----:B------:R5:W-:Y:S06]  /*5bc0*/  MEMBAR.ALL.CTA ;  /* 0x0000000000007992 */ /* 0x000bec0000008000 */
[----:B-----5:R-:W5:Y:S01]  /*5bd0*/  FENCE.VIEW.ASYNC.S ;  /* 0x00000000000073c6 */ /* 0x020f620000000000 */
[----:B------:R-:W-:Y:S02]  /*5be0*/  SEL R3, RZ, 0x1, P1 ;  /* 0x00000001ff037807 */ /* 0x000fe40000800000 */
[----:B------:R-:W-:Y:S02]  /*5bf0*/  SEL R181, R181, RZ, P1 ;  /* 0x000000ffb5b57207 */ /* 0x000fe40000800000 */
[----:B------:R-:W-:Y:S01]  /*5c00*/  LOP3.LUT R180, R180, R3, RZ, 0x3c, !PT ;  /* 0x00000003b4b47212 */ /* 0x000fe200078e3cff */
[----:B-----5:R1:W-:Y:S06]  /*5c10*/  SYNCS.ARRIVE.TRANS64.RED.A1T0 RZ, [R0+URZ], RZ ;  /* 0x000000ff00ff79a7 */ /* 0x0203ec00081004ff */
.L_x_96:
[----:B------:R-:W-:Y:S05]  /*5c20*/  BSYNC B1 ;  /* 0x0000000000017941 */ /* 0x000fea0003800000 */
.L_x_95:
[----:B-1----:R-:W-:Y:S04]  /*5c30*/  SHF.R.U32.HI R0, RZ, 0x15, R80 ;  /* 0x00000015ff007819 */ /* 0x002fe80000011650 */
[----:B------:R-:W-:Y:S01]  /*5c40*/  LOP3.LUT P1, RZ, R0, 0x3, R173, 0x48, !PT ;  /* 0x0000000300ff7812 */ /* 0x000fe200078248ad */
[----:B------:R-:W-:Y:S01]  /*5c50*/  @!UPT UIADD3 URZ, UPT, UPT, URZ, URZ, URZ ;  /* 0x000000fffffff290 */ /* 0x000fe2000fffe0ff */
[----:B----4-:R-:W-:Y:S11]  /*5c60*/  @P0 BRA `(.L_x_100) ;  /* 0x0000000000080947 */ /* 0x010ff60003800000 */
[----:B------:R-:W1:Y:S02]  /*5c70*/  SYNCS.PHASECHK.TRANS64.TRYWAIT P0, [R207+URZ+0x110], R2 ;  /* 0x00011002cf0075a7 */ /* 0x000e6400080011ff */
[----:B-1----:R-:W-:Y:S05]  /*5c80*/  @!P0 BRA `(.L_x_101) ;  /* 0x0000003400848947 */ /* 0x002fea0003800000 */
.L_x_100:
[----:B------:R-:W-:Y:S04]  /*5c90*/  BSSY.RECONVERGENT B6, `(.L_x_102) ;  /* 0x0000012000067945 */ /* 0x000fe80003800200 */
[----:B------:R-:W-:Y:S05]  /*5ca0*/  @!P1 BRA `(.L_x_103) ;  /* 0x0000000000409947 */ /* 0x000fea0003800000 */
[----:B------:R-:W4:Y:S01]  /*5cb0*/  LDCU.64 UR8, c[0x4][0x70] ;  /* 0x01000e00ff0877ac */ /* 0x000f220008000a00 */
[----:B------:R-:W-:Y:S01]  /*5cc0*/  MOV R3, 0x0 ;  /* 0x0000000000037802 */ /* 0x000fe20000000f00 */
[----:B------:R-:W-:Y:S02]  /*5cd0*/  HFMA2 R12, -RZ, RZ, 0, 5.9604644775390625e-08 ;  /* 0x00000001ff0c7431 */ /* 0x000fe400000001ff */
[----:B------:R-:W-:Y:S02]  /*5ce0*/  IMAD.MOV.U32 R8, RZ, RZ, 0x192 ;  /* 0x00000192ff087424 */ /* 0x000fe400078e00ff */
[----:B------:R-:W-:Y:S01]  /*5cf0*/  IMAD.MOV.U32 R13, RZ, RZ, RZ ;  /* 0x000000ffff0d7224 */ /* 0x000fe200078e00ff */
[----:B------:R-:W5:Y:S01]  /*5d00*/  LDCU.64 UR6, c[0x4][0x78] ;  /* 0x01000f00ff0677ac */ /* 0x000f620008000a00 */
[----:B-1----:R-:W1:Y:S01]  /*5d10*/  LDC.64 R2, c[0x4][R3] ;  /* 0x0100000003027b82 */ /* 0x002e620000000a00 */
[----:B------:R-:W2:Y:S01]  /*5d20*/  LDCU.64 UR4, c[0x4][0x10] ;  /* 0x01000200ff0477ac */ /* 0x000ea20008000a00 */
[----:B----4-:R-:W-:Y:S01]  /*5d30*/  MOV R5, UR9 ;  /* 0x0000000900057c02 */ /* 0x010fe20008000f00 */
[----:B------:R-:W-:Y:S01]  /*5d40*/  IMAD.U32 R4, RZ, RZ, UR8 ;  /* 0x00000008ff047e24 */ /* 0x000fe2000f8e00ff */
[----:B-----5:R-:W-:Y:S01]  /*5d50*/  MOV R7, UR7 ;  /* 0x0000000700077c02 */ /* 0x020fe20008000f00 */
[----:B------:R-:W-:Y:S01]  /*5d60*/  IMAD.U32 R6, RZ, RZ, UR6 ;  /* 0x00000006ff067e24 */ /* 0x000fe2000f8e00ff */
[----:B--2---:R-:W-:Y:S01]  /*5d70*/  MOV R11, UR5 ;  /* 0x00000005000b7c02 */ /* 0x004fe20008000f00 */
[----:B------:R-:W-:Y:S02]  /*5d80*/  IMAD.U32 R10, RZ, RZ, UR4 ;  /* 0x00000004ff0a7e24 */ /* 0x000fe4000f8e00ff */
[----:B------:R-:W-:Y:S07]  /*5d90*/  LEPC R20, `(.L_x_103) ;  /* 0x000000001014794e */ /* 0x000fee0000000000 */
[----:B-1-3--:R-:W-:Y:S05]  /*5da0*/  CALL.ABS.NOINC R2 ;  /* 0x0000000002007343 */ /* 0x00afea0003c00000 */
.L_x_103:
[----:B------:R-:W-:Y:S05]  /*5db0*/  BSYNC.RECONVERGENT B6 ;  /* 0x0000000000067941 */ /* 0x000fea0003800200 */
.L_x_102:
[-C--:B---3--:R-:W-:Y:S01]  /*5dc0*/  F2FP.F16.E4M3.UNPACK_B R83, R148.reuse ;  /* 0x00000094ff53723e */ /* 0x088fe200020006ff */
[----:B------:R-:W-:Y:S05]  /*5dd0*/  WARPSYNC.ALL ;  /* 0x0000000000007948 */ /* 0x000fea0003800000 */
[----:B------:R-:W-:Y:S01]  /*5de0*/  R2UR UR4, R80 ;  /* 0x00000000500472ca */ /* 0x000fe200000e0000 */
[--C-:B------:R-:W-:Y:S01]  /*5df0*/  HADD2.F32 R82, -RZ, R83.reuse.H0_H0 ;  /* 0x20000053ff527230 */ /* 0x100fe20000004100 */
[----:B------:R-:W-:Y:S01]  /*5e00*/  F2FP.F16.E4M3.UNPACK_B R85, R148.H1 ;  /* 0x00000094ff55723e */ /* 0x000fe200030006ff */
[----:B------:R-:W-:Y:S01]  /*5e10*/  HADD2.F32 R83, -RZ, R83.H1_H1 ;  /* 0x30000053ff537230 */ /* 0x000fe20000004100 */
[-C--:B------:R-:W-:Y:S01]  /*5e20*/  F2FP.F16.E4M3.UNPACK_B R87, R149.reuse ;  /* 0x00000095ff57723e */ /* 0x080fe200020006ff */
[----:B------:R-:W-:Y:S01]  /*5e30*/  BSSY.RECONVERGENT B0, `(.L_x_104) ;  /* 0x000011d000007945 */ /* 0x000fe20003800200 */
[----:B------:R-:W-:Y:S01]  /*5e40*/  F2FP.F16.E4M3.UNPACK_B R89, R149.H1 ;  /* 0x00000095ff59723e */ /* 0x000fe200030006ff */
[----:B------:R-:W-:Y:S01]  /*5e50*/  HADD2.F32 R84, -RZ, R85.H0_H0 ;  /* 0x20000055ff547230 */ /* 0x000fe20000004100 */
[-C--:B------:R-:W-:Y:S01]  /*5e60*/  F2FP.F16.E4M3.UNPACK_B R91, R150.reuse ;  /* 0x00000096ff5b723e */ /* 0x080fe200020006ff */
[----:B------:R-:W-:Y:S01]  /*5e70*/  HADD2.F32 R88, -RZ, R87.H1_H1 ;  /* 0x30000057ff587230 */ /* 0x000fe20000004100 */
[----:B------:R-:W-:Y:S01]  /*5e80*/  F2FP.F16.E4M3.UNPACK_B R93, R150.H1 ;  /* 0x00000096ff5d723e */ /* 0x000fe200030006ff */
[----:B------:R-:W-:Y:S01]  /*5e90*/  HADD2.F32 R86, -RZ, R85.H1_H1 ;  /* 0x30000055ff567230 */ /* 0x000fe20000004100 */
[-C--:B------:R-:W-:Y:S01]  /*5ea0*/  F2FP.F16.E4M3.UNPACK_B R95, R151.reuse ;  /* 0x00000097ff5f723e */ /* 0x080fe200020006ff */
[----:B------:R-:W2:Y:S01]  /*5eb0*/  LDTM.x64 R4, tmem[UR4] ;  /* 0x00000004000479ee */ /* 0x000ea20008340000 */
[----:B------:R-:W-:Y:S01]  /*5ec0*/  F2FP.F16.E4M3.UNPACK_B R97, R151.H1 ;  /* 0x00000097ff61723e */ /* 0x000fe200030006ff */
[----:B------:R-:W-:Y:S01]  /*5ed0*/  HADD2.F32 R85, -RZ, R87.H0_H0 ;  /* 0x20000057ff557230 */ /* 0x000fe20000004100 */
[-C--:B------:R-:W-:Y:S01]  /*5ee0*/  F2FP.F16.E4M3.UNPACK_B R99, R152.reuse ;  /* 0x00000098ff63723e */ /* 0x080fe200020006ff */
[----:B------:R-:W-:Y:S01]  /*5ef0*/  HADD2.F32 R87, -RZ, R89.H0_H0 ;  /* 0x20000059ff577230 */ /* 0x000fe20000004100 */
[----:B------:R-:W-:Y:S01]  /*5f00*/  F2FP.F16.E4M3.UNPACK_B R101, R152.H1 ;  /* 0x00000098ff65723e */ /* 0x000fe200030006ff */
[----:B------:R-:W-:Y:S01]  /*5f10*/  HADD2.F32 R92, -RZ, R91.H1_H1 ;  /* 0x3000005bff5c7230 */ /* 0x000fe20000004100 */
[----:B------:R-:W-:Y:S01]  /*5f20*/  ISETP.NE.AND P6, PT, R184, RZ, PT ;  /* 0x000000ffb800720c */ /* 0x000fe20003fc5270 */
[----:B------:R-:W-:Y:S01]  /*5f30*/  HADD2.F32 R96, -RZ, R95.H1_H1 ;  /* 0x3000005fff607230 */ /* 0x000fe20000004100 */
[----:B------:R-:W-:Y:S01]  /*5f40*/  SHF.L.U32 R211, R176, 0x4, RZ ;  /* 0x00000004b0d37819 */ /* 0x000fe200000006ff */
[----:B------:R-:W-:Y:S01]  /*5f50*/  HADD2.F32 R100, -RZ, R99.H1_H1 ;  /* 0x30000063ff647230 */ /* 0x000fe20000004100 */
[----:B------:R-:W-:Y:S01]  /*5f60*/  SHF.L.U32 R219, R175, 0x4, RZ ;  /* 0x00000004afdb7819 */ /* 0x000fe200000006ff */
[----:B------:R-:W-:Y:S01]  /*5f70*/  HADD2.F32 R90, -RZ, R89.H1_H1 ;  /* 0x30000059ff5a7230 */ /* 0x000fe20000004100 */
[C---:B------:R-:W-:Y:S01]  /*5f80*/  IADD3 R204, PT, PT, R190.reuse, R211, RZ ;  /* 0x000000d3becc7210 */ /* 0x040fe20007ffe0ff */
[----:B------:R-:W-:Y:S01]  /*5f90*/  HADD2.F32 R89, -RZ, R91.H0_H0 ;  /* 0x2000005bff597230 */ /* 0x000fe20000004100 */
[----:B------:R-:W-:Y:S01]  /*5fa0*/  IADD3 R206, PT, PT, R190, R219, RZ ;  /* 0x000000dbbece7210 */ /* 0x000fe20007ffe0ff */
[--C-:B------:R-:W-:Y:S01]  /*5fb0*/  HADD2.F32 R91, -RZ, R93.reuse.H0_H0 ;  /* 0x2000005dff5b7230 */ /* 0x100fe20000004100 */
[----:B------:R-:W-:Y:S01]  /*5fc0*/  SHF.L.U32 R217, R188, 0x4, RZ ;  /* 0x00000004bcd97819 */ /* 0x000fe200000006ff */
[----:B------:R-:W-:Y:S01]  /*5fd0*/  HADD2.F32 R94, -RZ, R93.H1_H1 ;  /* 0x3000005dff5e7230 */ /* 0x000fe20000004100 */
[-C--:B------:R-:W-:Y:S01]  /*5fe0*/  F2FP.F16.E4M3.UNPACK_B R103, R153.reuse ;  /* 0x00000099ff67723e */ /* 0x080fe200020006ff */
[----:B------:R-:W-:Y:S01]  /*5ff0*/  HADD2.F32 R93, -RZ, R95.H0_H0 ;  /* 0x2000005fff5d7230 */ /* 0x000fe20000004100 */
[----:B------:R-:W-:Y:S01]  /*6000*/  IADD3 R205, PT, PT, R217, R204, RZ ;  /* 0x000000ccd9cd7210 */ /* 0x000fe20007ffe0ff */
[----:B------:R-:W-:Y:S01]  /*6010*/  HADD2.F32 R95, -RZ, R97.H0_H0 ;  /* 0x20000061ff5f7230 */ /* 0x000fe20000004100 */
[----:B------:R-:W-:Y:S01]  /*6020*/  F2FP.F16.E4M3.UNPACK_B R105, R153.H1 ;  /* 0x00000099ff69723e */ /* 0x000fe200030006ff */
[C---:B--2---:R-:W-:Y:S01]  /*6030*/  FMUL R0, R78.reuse, R4 ;  /* 0x000000044e007220 */ /* 0x044fe20000400000 */
[C---:B-1----:R-:W-:Y:S01]  /*6040*/  FMUL R2, R78.reuse, R5 ;  /* 0x000000054e027220 */ /* 0x042fe20000400000 */
[C---:B------:R-:W-:Y:S01]  /*6050*/  FMUL R4, R78.reuse, R8 ;  /* 0x000000084e047220 */ /* 0x040fe20000400000 */
[C---:B------:R-:W-:Y:S01]  /*6060*/  FMUL R5, R78.reuse, R9 ;  /* 0x000000094e057220 */ /* 0x040fe20000400000 */
[C---:B------:R-:W-:Y:S01]  /*6070*/  FFMA R0, R81.reuse, R82, R0 ;  /* 0x0000005251007223 */ /* 0x040fe20000000000 */
[C---:B------:R-:W-:Y:S01]  /*6080*/  FFMA R2, R81.reuse, R83, R2 ;  /* 0x0000005351027223 */ /* 0x040fe20000000002 */
[C---:B------:R-:W-:Y:S01]  /*6090*/  FMUL R8, R78.reuse, R12 ;  /* 0x0000000c4e087220 */ /* 0x040fe20000400000 */
[C---:B------:R-:W-:Y:S01]  /*60a0*/  FMUL R9, R78.reuse, R13 ;  /* 0x0000000d4e097220 */ /* 0x040fe20000400000 */
[C---:B------:R-:W-:Y:S01]  /*60b0*/  FMUL R12, R78.reuse, R16 ;  /* 0x000000104e0c7220 */ /* 0x040fe20000400000 */
[C---:B------:R-:W-:Y:S01]  /*60c0*/  FMUL R13, R78.reuse, R17 ;  /* 0x000000114e0d7220 */ /* 0x040fe20000400000 */
[C---:B------:R-:W-:Y:S01]  /*60d0*/  FMUL R16, R78.reuse, R20 ;  /* 0x000000144e107220 */ /* 0x040fe20000400000 */
[C---:B------:R-:W-:Y:S01]  /*60e0*/  FMUL R17, R78.reuse, R21 ;  /* 0x000000154e117220 */ /* 0x040fe20000400000 */
[----:B------:R-:W-:Y:S02]  /*60f0*/  HADD2.F32 R104, -RZ, R103.H1_H1 ;  /* 0x30000067ff687230 */ /* 0x000fe40000004100 */
[C---:B------:R-:W-:Y:S01]  /*6100*/  FMUL R20, R78.reuse, R24 ;  /* 0x000000184e147220 */ /* 0x040fe20000400000 */
[C---:B------:R-:W-:Y:S01]  /*6110*/  FMUL R21, R78.reuse, R25 ;  /* 0x000000194e157220 */ /* 0x040fe20000400000 */
[C---:B------:R-:W-:Y:S01]  /*6120*/  FMUL R24, R78.reuse, R28 ;  /* 0x0000001c4e187220 */ /* 0x040fe20000400000 */
[C---:B------:R-:W-:Y:S01]  /*6130*/  FMUL R25, R78.reuse, R29 ;  /* 0x0000001d4e197220 */ /* 0x040fe20000400000 */
[C---:B------:R-:W-:Y:S01]  /*6140*/  FMUL R28, R78.reuse, R32 ;  /* 0x000000204e1c7220 */ /* 0x040fe20000400000 */
[C---:B------:R-:W-:Y:S01]  /*6150*/  FMUL R29, R78.reuse, R33 ;  /* 0x000000214e1d7220 */ /* 0x040fe20000400000 */
[C---:B------:R-:W-:Y:S01]  /*6160*/  FMUL R32, R78.reuse, R36 ;  /* 0x000000244e207220 */ /* 0x040fe20000400000 */
[----:B------:R-:W-:Y:S01]  /*6170*/  F2FP.F16.E4M3.UNPACK_B R107, R154 ;  /* 0x0000009aff6b723e */ /* 0x000fe200020006ff */
[C---:B------:R-:W-:Y:S01]  /*6180*/  FMUL R33, R78.reuse, R37 ;  /* 0x000000254e217220 */ /* 0x040fe20000400000 */
[C---:B------:R-:W-:Y:S01]  /*6190*/  FMUL R36, R78.reuse, R40 ;  /* 0x000000284e247220 */ /* 0x040fe20000400000 */
[----:B------:R-:W-:Y:S01]  /*61a0*/  F2FP.F16.E4M3.UNPACK_B R109, R154.H1 ;  /* 0x0000009aff6d723e */ /* 0x000fe200030006ff */
[C---:B------:R-:W-:Y:S01]  /*61b0*/  FMUL R37, R78.reuse, R41 ;  /* 0x000000294e257220 */ /* 0x040fe20000400000 */
[----:B------:R-:W-:Y:S02]  /*61c0*/  HADD2.F32 R108, -RZ, R107.H1_H1 ;  /* 0x3000006bff6c7230 */ /* 0x000fe40000004100 */
        /* <DEDUP_REMOVED lines=26> */
[C---:B------:R-:W-:Y:S01]  /*6370*/  FFMA R3, R81.reuse, R84, R3 ;  /* 0x0000005451037223 */ /* 0x040fe20000000003 */
[C---:B------:R-:W-:Y:S01]  /*6380*/  FFMA R7, R81.reuse, R86, R7 ;  /* 0x0000005651077223 */ /* 0x040fe20000000007 */
[----:B------:R-:W-:Y:S01]  /*6390*/  F2FP.F16.E4M3.UNPACK_B R127, R159 ;  /* 0x0000009fff7f723e */ /* 0x000fe200020006ff */
[C---:B------:R-:W-:Y:S01]  /*63a0*/  FFMA R4, R81.reuse, R85, R4 ;  /* 0x0000005551047223 */ /* 0x040fe20000000004 */
[C---:B------:R-:W-:Y:S01]  /*63b0*/  FFMA R5, R81.reuse, R88, R5 ;  /* 0x0000005851057223 */ /* 0x040fe20000000005 */
[----:B------:R-:W-:Y:S01]  /*63c0*/  F2FP.F16.E4M3.UNPACK_B R129, R159.H1 ;  /* 0x0000009fff81723e */ /* 0x000fe200030006ff */
[----:B------:R-:W-:Y:S01]  /*63d0*/  FFMA R6, R81, R87, R6 ;  /* 0x0000005751067223 */ /* 0x000fe20000000006 */
[----:B------:R-:W-:Y:S01]  /*63e0*/  F2FP.SATFINITE.E4M3.F32.PACK_AB_MERGE_C R185, R7, R3, RZ ;  /* 0x0000000307b9723e */ /* 0x000fe200048070ff */
[----:B------:R-:W-:Y:S02]  /*63f0*/  HADD2.F32 R124, -RZ, R123.H1_H1 ;  /* 0x3000007bff7c7230 */ /* 0x000fe40000004100 */
[----:B------:R-:W-:Y:S01]  /*6400*/  FMUL R11, R78, R11 ;  /* 0x0000000b4e0b7220 */ /* 0x000fe20000400000 */
[----:B------:R-:W-:Y:S01]  /*6410*/  HADD2.F32 R128, -RZ, R127.H1_H1 ;  /* 0x3000007fff807230 */ /* 0x000fe20000004100 */
[----:B------:R-:W-:Y:S01]  /*6420*/  F2FP.SATFINITE.E4M3.F32.PACK_AB_MERGE_C R184, R2, R0, R185 ;  /* 0x0000000002b8723e */ /* 0x000fe200048070b9 */
[C---:B------:R-:W-:Y:S01]  /*6430*/  FMUL R10, R78.reuse, R14 ;  /* 0x0000000e4e0a7220 */ /* 0x040fe20000400000 */
[C---:B------:R-:W-:Y:S01]  /*6440*/  FFMA R11, R81.reuse, R90, R11 ;  /* 0x0000005a510b7223 */ /* 0x040fe2000000000b */
[C---:B------:R-:W-:Y:S01]  /*6450*/  FFMA R8, R81.reuse, R89, R8 ;  /* 0x0000005951087223 */ /* 0x040fe20000000008 */
[----:B------:R-:W-:Y:S01]  /*6460*/  FFMA R9, R81, R92, R9 ;  /* 0x0000005c51097223 */ /* 0x000fe20000000009 */
[----:B------:R-:W-:Y:S01]  /*6470*/  F2FP.F16.E4M3.UNPACK_B R131, R160 ;  /* 0x000000a0ff83723e */ /* 0x000fe200020006ff */
[----:B------:R-:W-:Y:S01]  /*6480*/  HADD2.F32 R98, -RZ, R97.H1_H1 ;  /* 0x30000061ff627230 */ /* 0x000fe20000004100 */
[----:B------:R-:W-:Y:S01]  /*6490*/  F2FP.SATFINITE.E4M3.F32.PACK_AB_MERGE_C R186, R11, R6, RZ ;  /* 0x000000060bba723e */ /* 0x000fe200048070ff */
[----:B------:R-:W-:Y:S01]  /*64a0*/  FFMA R10, R81, R91, R10 ;  /* 0x0000005b510a7223 */ /* 0x000fe2000000000a */
[----:B------:R-:W-:Y:S02]  /*64b0*/  HADD2.F32 R97, -RZ, R99.H0_H0 ;  /* 0x20000063ff617230 */ /* 0x000fe40000004100 */
[C---:B------:R-:W-:Y:S01]  /*64c0*/  FMUL R15, R78.reuse, R15 ;  /* 0x0000000f4e0f7220 */ /* 0x040fe20000400000 */
[----:B------:R-:W-:Y:S01]  /*64d0*/  F2FP.SATFINITE.E4M3.F32.PACK_AB_MERGE_C R185, R5, R4, R186 ;  /* 0x0000000405b9723e */ /* 0x000fe200048070ba */
[----:B------:R-:W-:Y:S02]  /*64e0*/  HADD2.F32 R132, -RZ, R131.H1_H1 ;  /* 0x30000083ff847230 */ /* 0x000fe40000004100 */
[C---:B------:R-:W-:Y:S01]  /*64f0*/  FMUL R14, R78.reuse, R18 ;  /* 0x000000124e0e7220 */ /* 0x040fe20000400000 */
[C---:B------:R-:W-:Y:S01]  /*6500*/  FFMA R15, R81.reuse, R94, R15 ;  /* 0x0000005e510f7223 */ /* 0x040fe2000000000f */
[C---:B------:R-:W-:Y:S01]  /*6510*/  FFMA R12, R81.reuse, R93, R12 ;  /* 0x0000005d510c7223 */ /* 0x040fe2000000000c */
[----:B------:R-:W-:Y:S01]  /*6520*/  FFMA R13, R81, R96, R13 ;  /* 0x00000060510d7223 */ /* 0x000fe2000000000d */
[----:B------:R-:W-:Y:S01]  /*6530*/  F2FP.F16.E4M3.UNPACK_B R133, R160.H1 ;  /* 0x000000a0ff85723e */ /* 0x000fe200030006ff */
[--C-:B------:R-:W-:Y:S01]  /*6540*/  HADD2.F32 R99, -RZ, R101.reuse.H0_H0 ;  /* 0x20000065ff637230 */ /* 0x100fe20000004100 */
[----:B------:R-:W-:Y:S01]  /*6550*/  F2FP.SATFINITE.E4M3.F32.PACK_AB_MERGE_C R186, R15, R10, RZ ;  /* 0x0000000a0fba723e */ /* 0x000fe200048070ff */
[----:B------:R-:W-:Y:S01]  /*6560*/  FFMA R14, R81, R95, R14 ;  /* 0x0000005f510e7223 */ /* 0x000fe2000000000e */
[C---:B------:R-:W-:Y:S01]  /*6570*/  FMUL R19, R78.reuse, R19 ;  /* 0x000000134e137220 */ /* 0x040fe20000400000 */
[----:B------:R-:W-:Y:S01]  /*6580*/  HADD2.F32 R102, -RZ, R101.H1_H1 ;  /* 0x30000065ff667230 */ /* 0x000fe20000004100 */
[----:B------:R-:W-:Y:S01]  /*6590*/  F2FP.SATFINITE.E4M3.F32.PACK_AB_MERGE_C R186, R9, R8, R186 ;  /* 0x0000000809ba723e */ /* 0x000fe200048070ba */
[----:B------:R-:W-:Y:S02]  /*65a0*/  HADD2.F32 R101, -RZ, R103.H0_H0 ;  /* 0x20000067ff657230 */ /* 0x000fe40000004100 */
[C---:B------:R-:W-:Y:S01]  /*65b0*/  FFMA R19, R81.reuse, R98, R19 ;  /* 0x0000006251137223 */ /* 0x040fe20000000013 */
[C---:B------:R-:W-:Y:S01]  /*65c0*/  FFMA R16, R81.reuse, R97, R16 ;  /* 0x0000006151107223 */ /* 0x040fe20000000010 */
[----:B------:R-:W-:Y:S01]  /*65d0*/  FFMA R17, R81, R100, R17 ;  /* 0x0000006451117223 */ /* 0x000fe20000000011 */
[C---:B------:R-:W-:Y:S01]  /*65e0*/  FMUL R18, R78.reuse, R22 ;  /* 0x000000164e127220 */ /* 0x040fe20000400000 */
[----:B------:R-:W-:Y:S01]  /*65f0*/  F2FP.F16.E4M3.UNPACK_B R135, R161 ;  /* 0x000000a1ff87723e */ /* 0x000fe200020006ff */
        /* <DEDUP_REMOVED lines=10> */
[----:B------:R1:W-:Y:S01]  /*66a0*/  STS.128 [R172+UR49+0x4200], R184 ;  /* 0x004200b8ac007988 */ /* 0x0003e20008000c31 */
[----:B------:R-:W-:Y:S01]  /*66b0*/  HADD2.F32 R136, -RZ, R135.H1_H1 ;  /* 0x30000087ff887230 */ /* 0x000fe20000004100 */
[----:B------:R-:W-:Y:S01]  /*66c0*/  F2FP.SATFINITE.E4M3.F32.PACK_AB_MERGE_C R196, R23, R18, RZ ;  /* 0x0000001217c4723e */ /* 0x000fe200048070ff */
[C---:B------:R-:W-:Y:S01]  /*66d0*/  FMUL R22, R78.reuse, R26 ;  /* 0x0000001a4e167220 */ /* 0x040fe20000400000 */
[C---:B------:R-:W-:Y:S01]  /*66e0*/  FMUL R27, R78.reuse, R27 ;  /* 0x0000001b4e1b7220 */ /* 0x040fe20000400000 */
[--C-:B------:R-:W-:Y:S01]  /*66f0*/  HADD2.F32 R107, -RZ, R109.reuse.H0_H0 ;  /* 0x2000006dff6b7230 */ /* 0x100fe20000004100 */
[----:B------:R-:W-:Y:S01]  /*6700*/  F2FP.SATFINITE.E4M3.F32.PACK_AB_MERGE_C R196, R17, R16, R196 ;  /* 0x0000001011c4723e */ /* 0x000fe200048070c4 */
[C---:B------:R-:W-:Y:S01]  /*6710*/  FFMA R22, R81.reuse, R103, R22 ;  /* 0x0000006751167223 */ /* 0x040fe20000000016 */
[C---:B------:R-:W-:Y:S01]  /*6720*/  FFMA R27, R81.reuse, R106, R27 ;  /* 0x0000006a511b7223 */ /* 0x040fe2000000001b */
[C---:B------:R-:W-:Y:S01]  /*6730*/  FFMA R24, R81.reuse, R105, R24 ;  /* 0x0000006951187223 */ /* 0x040fe20000000018 */
[----:B------:R-:W-:Y:S01]  /*6740*/  F2FP.F16.E4M3.UNPACK_B R137, R161.H1 ;  /* 0x000000a1ff89723e */ /* 0x000fe200030006ff */
[----:B------:R-:W-:Y:S02]  /*6750*/  HADD2.F32 R110, -RZ, R109.H1_H1 ;  /* 0x3000006dff6e7230 */ /* 0x000fe40000004100 */
[----:B------:R-:W-:Y:S01]  /*6760*/  FFMA R25, R81, R108, R25 ;  /* 0x0000006c51197223 */ /* 0x000fe20000000019 */
[----:B------:R-:W-:Y:S01]  /*6770*/  F2FP.SATFINITE.E4M3.F32.PACK_AB_MERGE_C R197, R27, R22, RZ ;  /* 0x000000161bc5723e */ /* 0x000fe200048070ff */
[----:B------:R-:W-:Y:S02]  /*6780*/  HADD2.F32 R109, -RZ, R111.H0_H0 ;  /* 0x2000006fff6d7230 */ /* 0x000fe40000004100 */
[C---:B------:R-:W-:Y:S01]  /*6790*/  FMUL R26, R78.reuse, R30 ;  /* 0x0000001e4e1a7220 */ /* 0x040fe20000400000 */
[C---:B------:R-:W-:Y:S01]  /*67a0*/  FMUL R31, R78.reuse, R31 ;  /* 0x0000001f4e1f7220 */ /* 0x040fe20000400000 */
[--C-:B------:R-:W-:Y:S01]  /*67b0*/  HADD2.F32 R111, -RZ, R113.reuse.H0_H0 ;  /* 0x20000071ff6f7230 */ /* 0x100fe20000004100 */
[----:B------:R-:W-:Y:S01]  /*67c0*/  F2FP.SATFINITE.E4M3.F32.PACK_AB_MERGE_C R197, R21, R20, R197 ;  /* 0x0000001415c5723e */ /* 0x000fe200048070c5 */
[C---:B------:R-:W-:Y:S01]  /*67d0*/  FFMA R26, R81.reuse, R107, R26 ;  /* 0x0000006b511a7223 */ /* 0x040fe2000000001a */
[C---:B------:R-:W-:Y:S01]  /*67e0*/  FFMA R31, R81.reuse, R110, R31 ;  /* 0x0000006e511f7223 */ /* 0x040fe2000000001f */
[C---:B------:R-:W-:Y:S01]  /*67f0*/  FFMA R28, R81.reuse, R109, R28 ;  /* 0x0000006d511c7223 */ /* 0x040fe2000000001c */
[----:B------:R-:W-:Y:S01]  /*6800*/  F2FP.F16.E4M3.UNPACK_B R139, R162 ;  /* 0x000000a2ff8b723e */ /* 0x000fe200020006ff */
[----:B------:R-:W-:Y:S02]  /*6810*/  HADD2.F32 R114, -RZ, R113.H1_H1 ;  /* 0x30000071ff727230 */ /* 0x000fe40000004100 */
[----:B------:R-:W-:Y:S01]  /*6820*/  FFMA R29, R81, R112, R29 ;  /* 0x00000070511d7223 */ /* 0x000fe2000000001d */
[----:B------:R-:W-:Y:S01]  /*6830*/  F2FP.SATFINITE.E4M3.F32.PACK_AB_MERGE_C R198, R31, R26, RZ ;  /* 0x0000001a1fc6723e */ /* 0x000fe200048070ff */
[----:B------:R-:W-:Y:S02]  /*6840*/  HADD2.F32 R113, -RZ, R115.H0_H0 ;  /* 0x20000073ff717230 */ /* 0x000fe40000004100 */
[C---:B------:R-:W-:Y:S01]  /*6850*/  FMUL R30, R78.reuse, R34 ;  /* 0x000000224e1e7220 */ /* 0x040fe20000400000 */
[----:B------:R-:W-:Y:S01]  /*6860*/  HADD2.F32 R140, -RZ, R139.H1_H1 ;  /* 0x3000008bff8c7230 */ /* 0x000fe20000004100 */
[----:B------:R-:W-:Y:S01]  /*6870*/  F2FP.SATFINITE.E4M3.F32.PACK_AB_MERGE_C R198, R25, R24, R198 ;  /* 0x0000001819c6723e */ /* 0x000fe200048070c6 */
[C---:B------:R-:W-:Y:S01]  /*6880*/  FMUL R35, R78.reuse, R35 ;  /* 0x000000234e237220 */ /* 0x040fe20000400000 */
[--C-:B------:R-:W-:Y:S02]  /*6890*/  HADD2.F32 R115, -RZ, R117.reuse.H0_H0 ;  /* 0x20000075ff737230 */ /* 0x100fe40000004100 */
[C---:B------:R-:W-:Y:S01]  /*68a0*/  FFMA R30, R81.reuse, R111, R30 ;  /* 0x0000006f511e7223 */ /* 0x040fe2000000001e */
[----:B------:R-:W-:Y:S02]  /*68b0*/  HADD2.F32 R118, -RZ, R117.H1_H1 ;  /* 0x30000075ff767230 */ /* 0x000fe40000004100 */
[C---:B------:R-:W-:Y:S01]  /*68c0*/  FFMA R35, R81.reuse, R114, R35 ;  /* 0x0000007251237223 */ /* 0x040fe20000000023 */
[C---:B------:R-:W-:Y:S01]  /*68d0*/  FFMA R32, R81.reuse, R113, R32 ;  /* 0x0000007151207223 */ /* 0x040fe20000000020 */
[----:B------:R-:W-:Y:S01]  /*68e0*/  F2FP.F16.E4M3.UNPACK_B R141, R162.H1 ;  /* 0x000000a2ff8d723e */ /* 0x000fe200030006ff */
[----:B------:R-:W-:Y:S01]  /*68f0*/  FFMA R33, R81, R116, R33 ;  /* 0x0000007451217223 */ /* 0x000fe20000000021 */
[----:B------:R-:W-:Y:S01]  /*6900*/  HADD2.F32 R117, -RZ, R119.H0_H0 ;  /* 0x20000077ff757230 */ /* 0x000fe20000004100 */
        /* <DEDUP_REMOVED lines=9> */
[----:B------:R1:W-:Y:S01]  /*69a0*/  STS.128 [R204+0x4010], R196 ;  /* 0x004010c4cc007388 */ /* 0x0003e20000000c00 */
[----:B------:R-:W-:Y:S01]  /*69b0*/  FFMA R37, R81, R120, R37 ;  /* 0x0000007851257223 */ /* 0x000fe20000000025 */
[----:B------:R-:W-:Y:S01]  /*69c0*/  F2FP.SATFINITE.E4M3.F32.PACK_AB_MERGE_C R200, R39, R34, RZ ;  /* 0x0000002227c8723e */ /* 0x000fe200048070ff */
[----:B------:R-:W-:Y:S02]  /*69d0*/  HADD2.F32 R122, -RZ, R121.H1_H1 ;  /* 0x30000079ff7a7230 */ /* 0x000fe40000004100 */
[C---:B------:R-:W-:Y:S01]  /*69e0*/  FMUL R38, R78.reuse, R42 ;  /* 0x0000002a4e267220 */ /* 0x040fe20000400000 */
[----:B------:R-:W-:Y:S01]  /*69f0*/  HADD2.F32 R121, -RZ, R123.H0_H0 ;  /* 0x2000007bff797230 */ /* 0x000fe20000004100 */
[----:B------:R-:W-:Y:S01]  /*6a00*/  F2FP.SATFINITE.E4M3.F32.PACK_AB_MERGE_C R200, R33, R32, R200 ;  /* 0x0000002021c8723e */ /* 0x000fe200048070c8 */
[----:B------:R-:W-:Y:S02]  /*6a10*/  HADD2.F32 R144, -RZ, R143.H1_H1 ;  /* 0x3000008fff907230 */ /* 0x000fe40000004100 */
[C---:B------:R-:W-:Y:S01]  /*6a20*/  FFMA R38, R81.reuse, R119, R38 ;  /* 0x0000007751267223 */ /* 0x040fe20000000026 */
[C---:B------:R-:W-:Y:S01]  /*6a30*/  FMUL R43, R78.reuse, R43 ;  /* 0x0000002b4e2b7220 */ /* 0x040fe20000400000 */
[--C-:B------:R-:W-:Y:S02]  /*6a40*/  HADD2.F32 R123, -RZ, R125.reuse.H0_H0 ;  /* 0x2000007dff7b7230 */ /* 0x100fe40000004100 */
[C---:B------:R-:W-:Y:S01]  /*6a50*/  FMUL R42, R78.reuse, R46 ;  /* 0x0000002e4e2a7220 */ /* 0x040fe20000400000 */
[----:B------:R-:W-:Y:S02]  /*6a60*/  HADD2.F32 R126, -RZ, R125.H1_H1 ;  /* 0x3000007dff7e7230 */ /* 0x000fe40000004100 */
[C---:B------:R-:W-:Y:S01]  /*6a70*/  FFMA R43, R81.reuse, R122, R43 ;  /* 0x0000007a512b7223 */ /* 0x040fe2000000002b */
[----:B------:R-:W-:Y:S01]  /*6a80*/  F2FP.F16.E4M3.UNPACK_B R145, R163.H1 ;  /* 0x000000a3ff91723e */ /* 0x000fe200030006ff */
[C---:B------:R-:W-:Y:S01]  /*6a90*/  FFMA R40, R81.reuse, R121, R40 ;  /* 0x0000007951287223 */ /* 0x040fe20000000028 */
[----:B------:R-:W-:Y:S01]  /*6aa0*/  FFMA R41, R81, R124, R41 ;  /* 0x0000007c51297223 */ /* 0x000fe20000000029 */
[----:B------:R-:W-:Y:S01]  /*6ab0*/  ISETP.NE.AND P0, PT, R193, RZ, PT ;  /* 0x000000ffc100720c */ /* 0x000fe20003f05270 */
[----:B------:R-:W-:Y:S01]  /*6ac0*/  HADD2.F32 R125, -RZ, R127.H0_H0 ;  /* 0x2000007fff7d7230 */ /* 0x000fe20000004100 */
[----:B------:R-:W-:Y:S01]  /*6ad0*/  F2FP.SATFINITE.E4M3.F32.PACK_AB_MERGE_C R201, R43, R38, RZ ;  /* 0x000000262bc9723e */ /* 0x000fe200048070ff */
[----:B------:R-:W-:Y:S01]  /*6ae0*/  FFMA R42, R81, R123, R42 ;  /* 0x0000007b512a7223 */ /* 0x000fe2000000002a */
[C---:B------:R-:W-:Y:S01]  /*6af0*/  FMUL R47, R78.reuse, R47 ;  /* 0x0000002f4e2f7220 */ /* 0x040fe20000400000 */
[--C-:B------:R-:W-:Y:S01]  /*6b00*/  HADD2.F32 R127, -RZ, R129.reuse.H0_H0 ;  /* 0x20000081ff7f7230 */ /* 0x100fe20000004100 */
[----:B------:R-:W-:Y:S01]  /*6b10*/  F2FP.SATFINITE.E4M3.F32.PACK_AB_MERGE_C R201, R37, R36, R201 ;  /* 0x0000002425c9723e */ /* 0x000fe200048070c9 */
[----:B------:R-:W-:Y:S02]  /*6b20*/  HADD2.F32 R130, -RZ, R129.H1_H1 ;  /* 0x30000081ff827230 */ /* 0x000fe40000004100 */
[C---:B------:R-:W-:Y:S01]  /*6b30*/  FFMA R47, R81.reuse, R126, R47 ;  /* 0x0000007e512f7223 */ /* 0x040fe2000000002f */
[C---:B------:R-:W-:Y:S01]  /*6b40*/  FFMA R44, R81.reuse, R125, R44 ;  /* 0x0000007d512c7223 */ /* 0x040fe2000000002c */
[C---:B------:R-:W-:Y:S01]  /*6b50*/  FFMA R45, R81.reuse, R128, R45 ;  /* 0x00000080512d7223 */ /* 0x040fe2000000002d */
[----:B------:R-:W-:Y:S02]  /*6b60*/  HADD2.F32 R129, -RZ, R131.H0_H0 ;  /* 0x20000083ff817230 */ /* 0x000fe40000004100 */
[C---:B------:R-:W-:Y:S01]  /*6b70*/  FMUL R46, R78.reuse, R50 ;  /* 0x000000324e2e7220 */ /* 0x040fe20000400000 */
[C---:B------:R-:W-:Y:S01]  /*6b80*/  FMUL R51, R78.reuse, R51 ;  /* 0x000000334e337220 */ /* 0x040fe20000400000 */
[--C-:B------:R-:W-:Y:S02]  /*6b90*/  HADD2.F32 R131, -RZ, R133.reuse.H0_H0 ;  /* 0x20000085ff837230 */ /* 0x100fe40000004100 */
[C---:B------:R-:W-:Y:S01]  /*6ba0*/  FMUL R50, R78.reuse, R54 ;  /* 0x000000364e327220 */ /* 0x040fe20000400000 */
[C---:B------:R-:W-:Y:S01]  /*6bb0*/  FFMA R46, R81.reuse, R127, R46 ;  /* 0x0000007f512e7223 */ /* 0x040fe2000000002e */
[----:B------:R-:W-:Y:S02]  /*6bc0*/  HADD2.F32 R134, -RZ, R133.H1_H1 ;  /* 0x30000085ff867230 */ /* 0x000fe40000004100 */
[C---:B------:R-:W-:Y:S01]  /*6bd0*/  FFMA R51, R81.reuse, R130, R51 ;  /* 0x0000008251337223 */ /* 0x040fe20000000033 */
[----:B------:R-:W-:Y:S02]  /*6be0*/  HADD2.F32 R133, -RZ, R135.H0_H0 ;  /* 0x20000087ff857230 */ /* 0x000fe40000004100 */
[C---:B------:R-:W-:Y:S01]  /*6bf0*/  FMUL R55, R78.reuse, R55 ;  /* 0x000000374e377220 */ /* 0x040fe20000400000 */
[C---:B------:R-:W-:Y:S01]  /*6c00*/  FFMA R48, R81.reuse, R129, R48 ;  /* 0x0000008151307223 */ /* 0x040fe20000000030 */
[C---:B------:R-:W-:Y:S01]  /*6c10*/  FFMA R49, R81.reuse, R132, R49 ;  /* 0x0000008451317223 */ /* 0x040fe20000000031 */
[--C-:B------:R-:W-:Y:S02]  /*6c20*/  HADD2.F32 R135, -RZ, R137.reuse.H0_H0 ;  /* 0x20000089ff877230 */ /* 0x100fe40000004100 */
[C---:B------:R-:W-:Y:S01]  /*6c30*/  FFMA R50, R81.reuse, R131, R50 ;  /* 0x0000008351327223 */ /* 0x040fe20000000032 */
[----:B------:R-:W-:Y:S02]  /*6c40*/  HADD2.F32 R138, -RZ, R137.H1_H1 ;  /* 0x30000089ff8a7230 */ /* 0x000fe40000004100 */
[C---:B------:R-:W-:Y:S01]  /*6c50*/  FMUL R54, R78.reuse, R58 ;  /* 0x0000003a4e367220 */ /* 0x040fe20000400000 */
[----:B------:R-:W-:Y:S02]  /*6c60*/  HADD2.F32 R137, -RZ, R139.H0_H0 ;  /* 0x2000008bff897230 */ /* 0x000fe40000004100 */
[C---:B------:R-:W-:Y:S01]  /*6c70*/  FFMA R55, R81.reuse, R134, R55 ;  /* 0x0000008651377223 */ /* 0x040fe20000000037 */
        /* <DEDUP_REMOVED lines=16> */
[----:B------:R-:W-:Y:S01]  /*6d80*/  FFMA R63, R81, R142, R63 ;  /* 0x0000008e513f7223 */ /* 0x000fe2000000003f */
[----:B------:R-:W-:Y:S01]  /*6d90*/  FMUL R67, R78, R67 ;  /* 0x000000434e437220 */ /* 0x000fe20000400000 */
[----:B------:R-:W-:Y:S01]  /*6da0*/  F2FP.SATFINITE.E4M3.F32.PACK_AB_MERGE_C R202, R47, R42, RZ ;  /* 0x0000002a2fca723e */ /* 0x000fe200048070ff */
[----:B------:R-:W-:Y:S01]  /*6db0*/  FFMA R60, R81, R141, R60 ;  /* 0x0000008d513c7223 */ /* 0x000fe2000000003c */
[----:B------:R-:W-:Y:S01]  /*6dc0*/  F2FP.SATFINITE.E4M3.F32.PACK_AB_MERGE_C R203, R51, R46, RZ ;  /* 0x0000002e33cb723e */ /* 0x000fe200048070ff */
[C---:B------:R-:W-:Y:S01]  /*6dd0*/  FFMA R61, R81.reuse, R144, R61 ;  /* 0x00000090513d7223 */ /* 0x040fe2000000003d */
[C---:B------:R-:W-:Y:S01]  /*6de0*/  FFMA R62, R81.reuse, R143, R62 ;  /* 0x0000008f513e7223 */ /* 0x040fe2000000003e */
[----:B------:R-:W-:Y:S01]  /*6df0*/  FFMA R67, R81, R146, R67 ;  /* 0x0000009251437223 */ /* 0x000fe20000000043 */
[----:B------:R-:W-:Y:S02]  /*6e00*/  F2FP.SATFINITE.E4M3.F32.PACK_AB_MERGE_C R202, R41, R40, R202 ;  /* 0x0000002829ca723e */ /* 0x000fe400048070ca */
[----:B------:R-:W-:Y:S02]  /*6e10*/  F2FP.SATFINITE.E4M3.F32.PACK_AB_MERGE_C R203, R45, R44, R203 ;  /* 0x0000002c2dcb723e */ /* 0x000fe400048070cb */
[----:B------:R-:W-:Y:S02]  /*6e20*/  F2FP.SATFINITE.E4M3.F32.PACK_AB_MERGE_C R212, R55, R50, RZ ;  /* 0x0000003237d4723e */ /* 0x000fe400048070ff */
[----:B------:R-:W-:Y:S01]  /*6e30*/  F2FP.SATFINITE.E4M3.F32.PACK_AB_MERGE_C R213, R59, R54, RZ ;  /* 0x000000363bd5723e */ /* 0x000fe200048070ff */
[----:B------:R1:W-:Y:S01]  /*6e40*/  STS.128 [R206+0x4020], R200 ;  /* 0x004020c8ce007388 */ /* 0x0003e20000000c00 */
[----:B------:R-:W-:Y:S02]  /*6e50*/  F2FP.SATFINITE.E4M3.F32.PACK_AB_MERGE_C R214, R63, R58, RZ ;  /* 0x0000003a3fd6723e */ /* 0x000fe400048070ff */
[----:B------:R-:W-:Y:S02]  /*6e60*/  F2FP.SATFINITE.E4M3.F32.PACK_AB_MERGE_C R215, R67, R62, RZ ;  /* 0x0000003e43d7723e */ /* 0x000fe400048070ff */
[----:B------:R-:W-:Y:S02]  /*6e70*/  F2FP.SATFINITE.E4M3.F32.PACK_AB_MERGE_C R212, R49, R48, R212 ;  /* 0x0000003031d4723e */ /* 0x000fe400048070d4 */
[----:B------:R-:W-:Y:S02]  /*6e80*/  F2FP.SATFINITE.E4M3.F32.PACK_AB_MERGE_C R213, R53, R52, R213 ;  /* 0x0000003435d5723e */ /* 0x000fe400048070d5 */
[----:B------:R-:W-:Y:S02]  /*6e90*/  F2FP.SATFINITE.E4M3.F32.PACK_AB_MERGE_C R214, R57, R56, R214 ;  /* 0x0000003839d6723e */ /* 0x000fe400048070d6 */
[----:B------:R-:W-:Y:S02]  /*6ea0*/  F2FP.SATFINITE.E4M3.F32.PACK_AB_MERGE_C R215, R61, R60, R215 ;  /* 0x0000003c3dd7723e */ /* 0x000fe400048070d7 */
[----:B------:R-:W-:Y:S02]  /*6eb0*/  LEA R210, R181, UR49, 0x3 ;  /* 0x00000031b5d27c11 */ /* 0x000fe4000f8e18ff */
[----:B------:R-:W-:Y:S01]  /*6ec0*/  @P6 SHF.L.U32 R221, R180, 0x1f, RZ ;  /* 0x0000001fb4dd6819 */ /* 0x000fe200000006ff */
[----:B------:R1:W-:Y:S01]  /*6ed0*/  STS.128 [R205+0x4010], R212 ;  /* 0x004010d4cd007388 */ /* 0x0003e20000000c00 */
[----:B------:R-:W-:Y:S01]  /*6ee0*/  @!PT LDS RZ, [RZ] ;  /* 0x00000000fffff984 */ /* 0x000fe20000000800 */
[----:B------:R-:W-:Y:S01]  /*6ef0*/  @!PT LDS RZ, [RZ] ;  /* 0x00000000fffff984 */ /* 0x000fe20000000800 */
[----:B------:R-:W-:Y:S01]  /*6f00*/  @!PT LDS RZ, [RZ] ;  /* 0x00000000fffff984 */ /* 0x000fe20000000800 */
[----:B------:R-:W-:Y:S01]  /*6f10*/  @!PT LDS RZ, [RZ] ;  /* 0x00000000fffff984 */ /* 0x000fe20000000800 */
[----:B------:R2:W-:Y:S07]  /*6f20*/  MEMBAR.ALL.CTA ;  /* 0x0000000000007992 */ /* 0x0005ee0000008000 */
[----:B--2---:R-:W2:Y:S02]  /*6f30*/  FENCE.VIEW.ASYNC.S ;  /* 0x00000000000073c6 */ /* 0x004ea40000000000 */
[----:B--2---:R-:W-:Y:S06]  /*6f40*/  BAR.SYNC.DEFER_BLOCKING 0x1, 0x80 ;  /* 0x0042000000007b1d */ /* 0x004fec0000010000 */
[----:B------:R-:W-:Y:S05]  /*6f50*/  @P0 BRA `(.L_x_105) ;  /* 0x0000000000280947 */ /* 0x000fea0003800000 */
[----:B------:R-:W-:Y:S02]  /*6f60*/  UIADD3 UR4, UPT, UPT, UR49, 0x4200, URZ ;  /* 0x0000420031047890 */ /* 0x000fe4000fffe0ff */
[----:B------:R-:W-:Y:S01]  /*6f70*/  UIADD3 UR6, UP0, UPT, UR52, 0x680, URZ ;  /* 0x0000068034067890 */ /* 0x000fe2000ff1e0ff */
[----:B------:R-:W-:Y:S03]  /*6f80*/  UMOV UR43, UR36 ;  /* 0x00000024002b7c82 */ /* 0x000fe60008000000 */
[----:B------:R-:W-:Y:S01]  /*6f90*/  MOV R192, UR4 ;  /* 0x0000000400c07c02 */ /* 0x000fe20008000f00 */
[----:B------:R-:W-:Y:S03]  /*6fa0*/  UIADD3.X UR7, UPT, UPT, URZ, UR53, URZ, UP0, !UPT ;  /* 0x00000035ff077290 */ /* 0x000fe600087fe4ff */
[----:B------:R-:W-:Y:S11]  /*6fb0*/  R2UR UR40, R192 ;  /* 0x00000000c02872ca */ /* 0x000ff600000e0000 */
[----:B------:R-:W-:Y:S02]  /*6fc0*/  @!UPT UIADD3 URZ, UPT, UPT, URZ, URZ, URZ ;  /* 0x000000fffffff290 */ /* 0x000fe4000fffe0ff */
[----:B------:R2:W-:Y:S01]  /*6fd0*/  UTMASTG.3D [UR40], [UR6] ;  /* 0x00000028060073b5 */ /* 0x0005e20008010000 */
[----:B------:R0:W-:Y:S01]  /*6fe0*/  UTMACMDFLUSH ;  /* 0x00000000000079b7 */ /* 0x0001e20000000000 */
[----:B--2---:R-:W-:Y:S04]  /*6ff0*/  DEPBAR.LE SB0, 0x1 ;  /* 0x000080400000791a */ /* 0x004fe80000000000 */
.L_x_105:
[----:B------:R-:W-:Y:S05]  /*7000*/  BSYNC.RECONVERGENT B0 ;  /* 0x0000000000007941 */ /* 0x000fea0003800200 */
.L_x_104:
[----:B------:R-:W-:Y:S06]  /*7010*/  BAR.SYNC.DEFER_BLOCKING 0x1, 0x80 ;  /* 0x0042000000007b1d */ /* 0x000fec0000010000 */
[----:B------:R-:W2:Y:S01]  /*7020*/  @P6 SYNCS.PHASECHK.TRANS64.TRYWAIT P0, [R210+URZ+0xc0], R221 ;  /* 0x0000c0ddd20065a7 */ /* 0x000ea200080011ff */
[----:B------:R-:W-:Y:S01]  /*7030*/  BSSY B1, `(.L_x_106) ;  /* 0x0000023000017945 */ /* 0x000fe20003800000 */
[----:B--2---:R-:W-:Y:S03]  /*7040*/  @P6 SEL R208, RZ, 0x1, !P0 ;  /* 0x00000001ffd06807 */ /* 0x004fe60004000000 */
[----:B------:R-:W-:Y:S05]  /*7050*/  @!P6 BRA `(.L_x_107) ;  /* 0x000000000080e947 */ /* 0x000fea0003800000 */
[----:B------:R-:W-:Y:S01]  /*7060*/  ISETP.NE.AND P1, PT, R209, RZ, PT ;  /* 0x000000ffd100720c */ /* 0x000fe20003f25270 */
[----:B------:R-:W-:Y:S01]  /*7070*/  BSSY B0, `(.L_x_108) ;  /* 0x000000a000007945 */ /* 0x000fe20003800000 */
[----:B------:R-:W-:Y:S11]  /*7080*/  ISETP.NE.AND P0, PT, R208, RZ, PT ;  /* 0x000000ffd000720c */ /* 0x000ff60003f05270 */
[----:B------:R-:W-:Y:S04]  /*7090*/  @P1 IMAD R0, R181, 0x2000, R190 ;  /* 0x00002000b5001824 */ /* 0x000fe800078e02be */
[C---:B------:R-:W-:Y:S01]  /*70a0*/  @P1 IMAD.IADD R2, R0.reuse, 0x1, R211 ;  /* 0x0000000100021824 */ /* 0x040fe200078e02d3 */
[----:B------:R-:W-:Y:S03]  /*70b0*/  @P1 IADD3 R219, PT, PT, R0, R219, RZ ;  /* 0x000000db00db1210 */ /* 0x000fe60007ffe0ff */
[----:B------:R-:W-:Y:S01]  /*70c0*/  @P1 IMAD.IADD R217, R217, 0x1, R2 ;  /* 0x00000001d9d91824 */ /* 0x000fe200078e0202 */
[----:B------:R-:W-:Y:S06]  /*70d0*/  @P0 BRA `(.L_x_109) ;  /* 0x00000000000c0947 */ /* 0x000fec0003800000 */
[----:B------:R-:W-:Y:S04]  /*70e0*/  SHF.L.U32 R3, R180, 0x1f, RZ ;  /* 0x0000001fb4037819 */ /* 0x000fe800000006ff */
[----:B------:R-:W2:Y:S02]  /*70f0*/  SYNCS.PHASECHK.TRANS64.TRYWAIT P0, [R210+URZ+0xc0], R3 ;  /* 0x0000c003d20075a7 */ /* 0x000ea400080011ff */
[----:B--2---:R-:W-:Y:S05]  /*7100*/  @!P0 BRA `(.L_x_110) ;  /* 0x0000002000788947 */ /* 0x004fea0003800000 */
.L_x_109:
[----:B------:R-:W-:Y:S05]  /*7110*/  BSYNC B0 ;  /* 0x0000000000007941 */ /* 0x000fea0003800000 */
.L_x_108:
[----:B------:R-:W-:Y:S01]  /*7120*/  ISETP.NE.AND P0, PT, R209, RZ, PT ;  /* 0x000000ffd100720c */ /* 0x000fe20003f05270 */
[----:B--2---:R-:W-:Y:S02]  /*7130*/  VIADD R210, R210, 0xd0 ;  /* 0x000000d0d2d27836 */ /* 0x004fe40000000000 */
[----:B------:R-:W-:Y:S02]  /*7140*/  IMAD.U32 R3, RZ, RZ, UR37 ;  /* 0x00000025ff037e24 */ /* 0x000fe4000f8e00ff */
[----:B------:R-:W-:Y:S03]  /*7150*/  VIADD R181, R181, 0x1 ;  /* 0x00000001b5b57836 */ /* 0x000fe60000000000 */
[----:B------:R-:W-:Y:S05]  /*7160*/  PRMT R3, R3, 0x654, R210 ;  /* 0x0000065403037816 */ /* 0x000fea00000000d2 */
[----:B------:R2:W3:Y:S04]  /*7170*/  @P0 LDS.128 R148, [R0] ;  /* 0x0000000000940984 */ /* 0x0004e80000000c00 */
[----:B------:R2:W4:Y:S04]  /*7180*/  @P0 LDS.128 R152, [R2+0x10] ;  /* 0x0000100002980984 */ /* 0x0005280000000c00 */
        /* <DEDUP_REMOVED lines=9> */
[----:B------:R-:W-:Y:S01]  /*7220*/  SEL R181, R181, RZ, P0 ;  /* 0x000000ffb5b57207 */ /* 0x000fe20000000000 */
[----:B-----5:R5:W-:Y:S02]  /*7230*/  SYNCS.ARRIVE.TRANS64.RED.A1T0 RZ, [R3+URZ], RZ ;  /* 0x000000ff03ff79a7 */ /* 0x020be400081004ff */
[----:B-----5:R-:W-:Y:S04]  /*7240*/  SEL R3, RZ, 0x1, P0 ;  /* 0x00000001ff037807 */ /* 0x020fe80000000000 */
[----:B--234-:R-:W-:Y:S02]  /*7250*/  LOP3.LUT R180, R180, R3, RZ, 0x3c, !PT ;  /* 0x00000003b4b47212 */ /* 0x01cfe400078e3cff */
.L_x_107:
[----:B------:R-:W-:Y:S05]  /*7260*/  BSYNC B1 ;  /* 0x0000000000017941 */ /* 0x000fea0003800000 */
.L_x_106:
[----:B------:R-:W-:Y:S05]  /*7270*/  VIADD R0, R80, 0x40 ;  /* 0x0000004050007836 */ /* 0x000fea0000000000 */
[----:B------:R-:W-:Y:S04]  /*7280*/  SHF.R.U32.HI R0, RZ, 0x15, R0 ;  /* 0x00000015ff007819 */ /* 0x000fe80000011600 */
[----:B------:R-:W-:Y:S11]  /*7290*/  LOP3.LUT P0, RZ, R0, 0x3, R173, 0x48, !PT ;  /* 0x0000000300ff7812 */ /* 0x000ff600078048ad */
[----:B------:R-:W-:Y:S02]  /*72a0*/  @!UPT UIADD3 URZ, UPT, UPT, URZ, URZ, URZ ;  /* 0x000000fffffff290 */ /* 0x000fe4000fffe0ff */
[----:B------:R-:W-:Y:S05]  /*72b0*/  @!P0 BRA `(.L_x_111) ;  /* 0x0000000000408947 */ /* 0x000fea0003800000 */
[----:B------:R-:W2:Y:S01]  /*72c0*/  LDCU.64 UR8, c[0x4][0x70] ;  /* 0x01000e00ff0877ac */ /* 0x000ea20008000a00 */
[----:B------:R-:W-:Y:S01]  /*72d0*/  MOV R3, 0x0 ;  /* 0x0000000000037802 */ /* 0x000fe20000000f00 */
[----:B------:R-:W-:Y:S02]  /*72e0*/  HFMA2 R12, -RZ, RZ, 0, 5.9604644775390625e-08 ;  /* 0x00000001ff0c7431 */ /* 0x000fe400000001ff */
[----:B------:R-:W-:Y:S02]  /*72f0*/  IMAD.MOV.U32 R8, RZ, RZ, 0x192 ;  /* 0x00000192ff087424 */ /* 0x000fe400078e00ff */
[----:B------:R-:W-:Y:S01]  /*7300*/  IMAD.MOV.U32 R13, RZ, RZ, RZ ;  /* 0x000000ffff0d7224 */ /* 0x000fe200078e00ff */
[----:B------:R-:W3:Y:S01]  /*7310*/  LDCU.64 UR6, c[0x4][0x78] ;  /* 0x01000f00ff0677ac */ /* 0x000ee20008000a00 */
[----:B------:R-:W4:Y:S01]  /*7320*/  LDC.64 R2, c[0x4][R3] ;  /* 0x0100000003027b82 */ /* 0x000f220000000a00 */
[----:B------:R-:W5:Y:S01]  /*7330*/  LDCU.64 UR4, c[0x4][0x10] ;  /* 0x01000200ff0477ac */ /* 0x000f620008000a00 */
[----:B--2---:R-:W-:Y:S01]  /*7340*/  MOV R5, UR9 ;  /* 0x0000000900057c02 */ /* 0x004fe20008000f00 */
[----:B------:R-:W-:Y:S01]  /*7350*/  IMAD.U32 R4, RZ, RZ, UR8 ;  /* 0x00000008ff047e24 */ /* 0x000fe2000f8e00ff */
[----:B---3--:R-:W-:Y:S01]  /*7360*/  MOV R7, UR7 ;  /* 0x0000000700077c02 */ /* 0x008fe20008000f00 */
[----:B------:R-:W-:Y:S01]  /*7370*/  IMAD.U32 R6, RZ, RZ, UR6 ;  /* 0x00000006ff067e24 */ /* 0x000fe2000f8e00ff */
[----:B-----5:R-:W-:Y:S01]  /*7380*/  MOV R11, UR5 ;  /* 0x00000005000b7c02 */ /* 0x020fe20008000f00 */
[----:B------:R-:W-:Y:S02]  /*7390*/  IMAD.U32 R10, RZ, RZ, UR4 ;  /* 0x00000004ff0a7e24 */ /* 0x000fe4000f8e00ff */
[----:B------:R-:W-:Y:S07]  /*73a0*/  LEPC R20, `(.L_x_111) ;  /* 0x000000001014794e */ /* 0x000fee0000000000 */
[----:B-1--4-:R-:W-:Y:S05]  /*73b0*/  CALL.ABS.NOINC R2 ;  /* 0x0000000002007343 */ /* 0x012fea0003c00000 */
.L_x_111:
[----:B------:R-:W-:Y:S01]  /*73c0*/  ISETP.NE.AND P0, PT, R193, RZ, PT ;  /* 0x000000ffc100720c */ /* 0x000fe20003f05270 */
[----:B------:R-:W-:Y:S05]  /*73d0*/  WARPSYNC.ALL ;  /* 0x0000000000007948 */ /* 0x000fea0003800000 */
[----:B------:R-:W-:Y:S01]  /*73e0*/  R2UR UR4, R80 ;  /* 0x00000000500472ca */ /* 0x000fe200000e0000 */
[----:B------:R-:W-:Y:S01]  /*73f0*/  BSSY.RECONVERGENT B0, `(.L_x_112) ;  /* 0x000011d000007945 */ /* 0x000fe20003800200 */
[----:B------:R-:W-:Y:S02]  /*7400*/  F2FP.F16.E4M3.UNPACK_B R11, R149 ;  /* 0x00000095ff0b723e */ /* 0x000fe400020006ff */
[----:B------:R-:W-:Y:S02]  /*7410*/  F2FP.F16.E4M3.UNPACK_B R10, R150 ;  /* 0x00000096ff0a723e */ /* 0x000fe400020006ff */
[----:B------:R-:W-:Y:S01]  /*7420*/  F2FP.F16.E4M3.UNPACK_B R9, R151 ;  /* 0x00000097ff09723e */ /* 0x000fe200020006ff */
[--C-:B------:R-:W-:Y:S01]  /*7430*/  HADD2.F32 R83, -RZ, R11.reuse.H0_H0 ;  /* 0x2000000bff537230 */ /* 0x100fe20000004100 */
[----:B------:R-:W-:Y:S01]  /*7440*/  F2FP.F16.E4M3.UNPACK_B R8, R152 ;  /* 0x00000098ff08723e */ /* 0x000fe200020006ff */
[----:B------:R-:W-:Y:S01]  /*7450*/  HADD2.F32 R84, -RZ, R11.H1_H1 ;  /* 0x3000000bff547230 */ /* 0x000fe20000004100 */
[----:B------:R-:W-:Y:S01]  /*7460*/  F2FP.F16.E4M3.UNPACK_B R7, R153 ;  /* 0x00000099ff07723e */ /* 0x000fe200020006ff */
[--C-:B------:R-:W-:Y:S01]  /*7470*/  HADD2.F32 R87, -RZ, R10.reuse.H0_H0 ;  /* 0x2000000aff577230 */ /* 0x100fe20000004100 */
[----:B------:R-:W-:Y:S01]  /*7480*/  F2FP.F16.E4M3.UNPACK_B R6, R154 ;  /* 0x0000009aff06723e */ /* 0x000fe200020006ff */
[----:B------:R-:W-:Y:S01]  /*7490*/  HADD2.F32 R88, -RZ, R10.H1_H1 ;  /* 0x3000000aff587230 */ /* 0x000fe20000004100 */
[----:B------:R-:W-:Y:S01]  /*74a0*/  F2FP.F16.E4M3.UNPACK_B R5, R155 ;  /* 0x0000009bff05723e */ /* 0x000fe200020006ff */
[--C-:B------:R-:W-:Y:S01]  /*74b0*/  HADD2.F32 R91, -RZ, R9.reuse.H0_H0 ;  /* 0x20000009ff5b7230 */ /* 0x100fe20000004100 */
[----:B-1----:R-:W-:Y:S01]  /*74c0*/  F2FP.F16.E4M3.UNPACK_B R4, R156 ;  /* 0x0000009cff04723e */ /* 0x002fe200020006ff */
[----:B------:R-:W-:Y:S01]  /*74d0*/  HADD2.F32 R92, -RZ, R9.H1_H1 ;  /* 0x30000009ff5c7230 */ /* 0x000fe20000004100 */
[-C--:B------:R-:W-:Y:S01]  /*74e0*/  F2FP.F16.E4M3.UNPACK_B R2, R148.reuse ;  /* 0x00000094ff02723e */ /* 0x080fe200020006ff */
[--C-:B------:R-:W-:Y:S01]  /*74f0*/  HADD2.F32 R95, -RZ, R8.reuse.H0_H0 ;  /* 0x20000008ff5f7230 */ /* 0x100fe20000004100 */
[----:B------:R-:W-:Y:S01]  /*7500*/  F2FP.F16.E4M3.UNPACK_B R148, R148.H1 ;  /* 0x00000094ff94723e */ /* 0x000fe200030006ff */
[----:B------:R-:W-:Y:S01]  /*7510*/  HADD2.F32 R97, -RZ, R8.H1_H1 ;  /* 0x30000008ff617230 */ /* 0x000fe20000004100 */
[----:B------:R-:W-:Y:S01]  /*7520*/  F2FP.F16.E4M3.UNPACK_B R149, R149.H1 ;  /* 0x00000095ff95723e */ /* 0x000fe200030006ff */
[--C-:B------:R-:W-:Y:S01]  /*7530*/  HADD2.F32 R98, -RZ, R7.reuse.H0_H0 ;  /* 0x20000007ff627230 */ /* 0x100fe20000004100 */
[----:B------:R-:W-:Y:S01]  /*7540*/  F2FP.F16.E4M3.UNPACK_B R150, R150.H1 ;  /* 0x00000096ff96723e */ /* 0x000fe200030006ff */
[----:B------:R-:W-:Y:S01]  /*7550*/  HADD2.F32 R101, -RZ, R7.H1_H1 ;  /* 0x30000007ff657230 */ /* 0x000fe20000004100 */
[----:B------:R-:W-:Y:S01]  /*7560*/  F2FP.F16.E4M3.UNPACK_B R151, R151.H1 ;  /* 0x00000097ff97723e */ /* 0x000fe200030006ff */
[--C-:B------:R-:W-:Y:S01]  /*7570*/  HADD2.F32 R102, -RZ, R6.reuse.H0_H0 ;  /* 0x20000006ff667230 */ /* 0x100fe20000004100 */
[----:B------:R-:W-:Y:S01]  /*7580*/  F2FP.F16.E4M3.UNPACK_B R138, R163 ;  /* 0x000000a3ff8a723e */ /* 0x000fe200020006ff */
[----:B------:R-:W-:Y:S01]  /*7590*/  HADD2.F32 R105, -RZ, R6.H1_H1 ;  /* 0x30000006ff697230 */ /* 0x000fe20000004100 */
[----:B------:R-:W-:Y:S01]  /*75a0*/  R2UR UR5, R207 ;  /* 0x00000000cf0572ca */ /* 0x000fe200000e0000 */
        /* <DEDUP_REMOVED lines=8> */
[----:B------:R-:W1:Y:S01]  /*7630*/  LDTM.x64 R4, tmem[UR4+0x40] ;  /* 0x00004004000479ee */ /* 0x000e620008340000 */
[--C-:B------:R-:W-:Y:S01]  /*7640*/  HADD2.F32 R0, -RZ, R2.reuse.H0_H0 ;  /* 0x20000002ff007230 */ /* 0x100fe20000004100 */
[----:B------:R-:W-:Y:S01]  /*7650*/  NOP ;  /* 0x0000000000007918 */ /* 0x000fe20000000000 */
[----:B------:R-:W-:Y:S01]  /*7660*/  HADD2.F32 R2, -RZ, R2.H1_H1 ;  /* 0x30000002ff027230 */ /* 0x000fe20000004100 */
[----:B------:R-:W-:Y:S01]  /*7670*/  UIADD3 UR5, UPT, UPT, UR5, 0x130, URZ ;  /* 0x0000013005057890 */ /* 0x000fe2000fffe0ff */
[--C-:B------:R-:W-:Y:S01]  /*7680*/  HADD2.F32 R86, -RZ, R149.reuse.H1_H1 ;  /* 0x30000095ff567230 */ /* 0x100fe20000004100 */
[----:B------:R-:W-:Y:S01]  /*7690*/  F2FP.F16.E4M3.UNPACK_B R132, R161 ;  /* 0x000000a1ff84723e */ /* 0x000fe200020006ff */
[--C-:B------:R-:W-:Y:S01]  /*76a0*/  HADD2.F32 R114, -RZ, R116.reuse.H0_H0 ;  /* 0x20000074ff727230 */ /* 0x100fe20000004100 */
[----:B------:R-:W-:Y:S01]  /*76b0*/  UPRMT UR5, UR37, 0x654, UR5 ;  /* 0x0000065425057896 */ /* 0x000fe20008000005 */
[----:B------:R-:W-:Y:S01]  /*76c0*/  HADD2.F32 R117, -RZ, R116.H1_H1 ;  /* 0x30000074ff757230 */ /* 0x000fe20000004100 */
[----:B------:R-:W-:Y:S01]  /*76d0*/  F2FP.F16.E4M3.UNPACK_B R136, R162 ;  /* 0x000000a2ff88723e */ /* 0x000fe200020006ff */
[--C-:B------:R-:W-:Y:S01]  /*76e0*/  HADD2.F32 R118, -RZ, R120.reuse.H0_H0 ;  /* 0x20000078ff767230 */ /* 0x100fe20000004100 */
[----:B------:R-:W-:Y:S01]  /*76f0*/  F2FP.F16.E4M3.UNPACK_B R152, R152.H1 ;  /* 0x00000098ff98723e */ /* 0x000fe200030006ff */
[----:B------:R-:W-:Y:S01]  /*7700*/  HADD2.F32 R121, -RZ, R120.H1_H1 ;  /* 0x30000078ff797230 */ /* 0x000fe20000004100 */
[----:B------:R-:W-:Y:S01]  /*7710*/  F2FP.F16.E4M3.UNPACK_B R153, R153.H1 ;  /* 0x00000099ff99723e */ /* 0x000fe200030006ff */
[--C-:B------:R-:W-:Y:S01]  /*7720*/  HADD2.F32 R122, -RZ, R124.reuse.H0_H0 ;  /* 0x2000007cff7a7230 */ /* 0x100fe20000004100 */
[----:B------:R-:W-:Y:S01]  /*7730*/  F2FP.F16.E4M3.UNPACK_B R154, R154.H1 ;  /* 0x0000009aff9a723e */ /* 0x000fe200030006ff */
[----:B-1----:R-:W-:Y:S01]  /*7740*/  SYNCS.ARRIVE.TRANS64.RED.A1T0 RZ, [UR5], RZ ;  /* 0x000000ffffff79a7 */ /* 0x002fe20008100405 */
[----:B------:R-:W-:Y:S01]  /*7750*/  HADD2.F32 R125, -RZ, R124.H1_H1 ;  /* 0x3000007cff7d7230 */ /* 0x000fe20000004100 */
[----:B------:R-:W-:Y:S01]  /*7760*/  F2FP.F16.E4M3.UNPACK_B R155, R155.H1 ;  /* 0x0000009bff9b723e */ /* 0x000fe200030006ff */
[--C-:B------:R-:W-:Y:S01]  /*7770*/  HADD2.F32 R126, -RZ, R128.reuse.H0_H0 ;  /* 0x20000080ff7e7230 */ /* 0x100fe20000004100 */
[----:B------:R-:W-:Y:S01]  /*7780*/  F2FP.F16.E4M3.UNPACK_B R156, R156.H1 ;  /* 0x0000009cff9c723e */ /* 0x000fe200030006ff */
[----:B------:R-:W-:Y:S01]  /*7790*/  HADD2.F32 R129, -RZ, R128.H1_H1 ;  /* 0x30000080ff817230 */ /* 0x000fe20000004100 */
[----:B------:R-:W-:Y:S01]  /*77a0*/  F2FP.F16.E4M3.UNPACK_B R157, R157.H1 ;  /* 0x0000009dff9d723e */ /* 0x000fe200030006ff */
[C---:B------:R-:W-:Y:S01]  /*77b0*/  FMUL R4, R78.reuse, R4 ;  /* 0x000000044e047220 */ /* 0x040fe20000400000 */
[C---:B------:R-:W-:Y:S01]  /*77c0*/  FMUL R5, R78.reuse, R5 ;  /* 0x000000054e057220 */ /* 0x040fe20000400000 */
[----:B------:R-:W-:Y:S02]  /*77d0*/  HADD2.F32 R3, -RZ, R148.H0_H0 ;  /* 0x20000094ff037230 */ /* 0x000fe40000004100 */
        /* <DEDUP_REMOVED lines=9> */
[C---:B------:R-:W-:Y:S01]  /*7870*/  FMUL R2, R78.reuse, R21 ;  /* 0x000000154e027220 */ /* 0x040fe20000400000 */
[C---:B------:R-:W-:Y:S01]  /*7880*/  FMUL R21, R78.reuse, R28 ;  /* 0x0000001c4e157220 */ /* 0x040fe20000400000 */
[----:B------:R-:W-:Y:S02]  /*7890*/  HADD2.F32 R130, -RZ, R132.H0_H0 ;  /* 0x20000084ff827230 */ /* 0x000fe40000004100 */
[C---:B------:R-:W-:Y:S01]  /*78a0*/  FMUL R6, R78.reuse, R6 ;  /* 0x000000064e067220 */ /* 0x040fe20000400000 */
[----:B------:R-:W-:Y:S02]  /*78b0*/  HADD2.F32 R82, -RZ, R148.H1_H1 ;  /* 0x30000094ff527230 */ /* 0x000fe40000004100 */
[C---:B------:R-:W-:Y:S01]  /*78c0*/  FMUL R7, R78.reuse, R7 ;  /* 0x000000074e077220 */ /* 0x040fe20000400000 */
[----:B------:R-:W-:Y:S02]  /*78d0*/  HADD2.F32 R85, -RZ, R149.H0_H0 ;  /* 0x20000095ff557230 */ /* 0x000fe40000004100 */
[C---:B------:R-:W-:Y:S01]  /*78e0*/  FFMA R6, R81.reuse, R3, R6 ;  /* 0x0000000351067223 */ /* 0x040fe20000000006 */
[----:B------:R-:W-:Y:S02]  /*78f0*/  HADD2.F32 R133, -RZ, R132.H1_H1 ;  /* 0x30000084ff857230 */ /* 0x000fe40000004100 */
[C---:B------:R-:W-:Y:S01]  /*7900*/  FFMA R7, R81.reuse, R82, R7 ;  /* 0x0000005251077223 */ /* 0x040fe20000000007 */
[C---:B------:R-:W-:Y:S01]  /*7910*/  FFMA R8, R81.reuse, R83, R8 ;  /* 0x0000005351087223 */ /* 0x040fe20000000008 */
[C---:B------:R-:W-:Y:S01]  /*7920*/  FFMA R9, R81.reuse, R84, R9 ;  /* 0x0000005451097223 */ /* 0x040fe20000000009 */
[--C-:B------:R-:W-:Y:S02]  /*7930*/  HADD2.F32 R82, -RZ, R138.reuse.H0_H0 ;  /* 0x2000008aff527230 */ /* 0x100fe40000004100 */
[C---:B------:R-:W-:Y:S01]  /*7940*/  FMUL R10, R78.reuse, R10 ;  /* 0x0000000a4e0a7220 */ /* 0x040fe20000400000 */
[----:B------:R-:W-:Y:S02]  /*7950*/  HADD2.F32 R83, -RZ, R138.H1_H1 ;  /* 0x3000008aff537230 */ /* 0x000fe40000004100 */
[C---:B------:R-:W-:Y:S01]  /*7960*/  FMUL R11, R78.reuse, R11 ;  /* 0x0000000b4e0b7220 */ /* 0x040fe20000400000 */
[----:B------:R-:W-:Y:S02]  /*7970*/  HADD2.F32 R89, -RZ, R150.H0_H0 ;  /* 0x20000096ff597230 */ /* 0x000fe40000004100 */
[C---:B------:R-:W-:Y:S01]  /*7980*/  FFMA R10, R81.reuse, R85, R10 ;  /* 0x00000055510a7223 */ /* 0x040fe2000000000a */
[--C-:B------:R-:W-:Y:S02]  /*7990*/  HADD2.F32 R134, -RZ, R136.reuse.H0_H0 ;  /* 0x20000088ff867230 */ /* 0x100fe40000004100 */
[C---:B------:R-:W-:Y:S01]  /*79a0*/  FFMA R11, R81.reuse, R86, R11 ;  /* 0x00000056510b7223 */ /* 0x040fe2000000000b */
[C---:B------:R-:W-:Y:S01]  /*79b0*/  FFMA R12, R81.reuse, R87, R12 ;  /* 0x00000057510c7223 */ /* 0x040fe2000000000c */
[----:B------:R-:W-:Y:S01]  /*79c0*/  FFMA R13, R81, R88, R13 ;  /* 0x00000058510d7223 */ /* 0x000fe2000000000d */
[----:B------:R-:W-:Y:S01]  /*79d0*/  F2FP.SATFINITE.E4M3.F32.PACK_AB_MERGE_C R86, R7, R6, RZ ;  /* 0x000000060756723e */ /* 0x000fe200048070ff */
[C---:B------:R-:W-:Y:S01]  /*79e0*/  FMUL R7, R78.reuse, R24 ;  /* 0x000000184e077220 */ /* 0x040fe20000400000 */
[----:B------:R-:W-:Y:S01]  /*79f0*/  F2FP.SATFINITE.E4M3.F32.PACK_AB_MERGE_C R138, R11, R10, RZ ;  /* 0x0000000a0b8a723e */ /* 0x000fe200048070ff */
[C---:B------:R-:W-:Y:S01]  /*7a00*/  FMUL R10, R78.reuse, R25 ;  /* 0x000000194e0a7220 */ /* 0x040fe20000400000 */
[C---:B------:R-:W-:Y:S01]  /*7a10*/  FMUL R25, R78.reuse, R32 ;  /* 0x000000204e197220 */ /* 0x040fe20000400000 */
[----:B------:R-:W-:Y:S02]  /*7a20*/  HADD2.F32 R137, -RZ, R136.H1_H1 ;  /* 0x30000088ff897230 */ /* 0x000fe40000004100 */
[C---:B------:R-:W-:Y:S01]  /*7a30*/  FMUL R14, R78.reuse, R14 ;  /* 0x0000000e4e0e7220 */ /* 0x040fe20000400000 */
[----:B------:R-:W-:Y:S02]  /*7a40*/  HADD2.F32 R90, -RZ, R150.H1_H1 ;  /* 0x30000096ff5a7230 */ /* 0x000fe40000004100 */
[C---:B------:R-:W-:Y:S01]  /*7a50*/  FMUL R15, R78.reuse, R15 ;  /* 0x0000000f4e0f7220 */ /* 0x040fe20000400000 */
[--C-:B------:R-:W-:Y:S02]  /*7a60*/  HADD2.F32 R93, -RZ, R151.reuse.H0_H0 ;  /* 0x20000097ff5d7230 */ /* 0x100fe40000004100 */
[C---:B------:R-:W-:Y:S01]  /*7a70*/  FFMA R14, R81.reuse, R89, R14 ;  /* 0x00000059510e7223 */ /* 0x040fe2000000000e */
[----:B------:R-:W-:Y:S02]  /*7a80*/  HADD2.F32 R94, -RZ, R151.H1_H1 ;  /* 0x30000097ff5e7230 */ /* 0x000fe40000004100 */
[C---:B------:R-:W-:Y:S01]  /*7a90*/  FFMA R15, R81.reuse, R90, R15 ;  /* 0x0000005a510f7223 */ /* 0x040fe2000000000f */
[C---:B------:R-:W-:Y:S01]  /*7aa0*/  FFMA R16, R81.reuse, R91, R16 ;  /* 0x0000005b51107223 */ /* 0x040fe20000000010 */
[----:B------:R-:W-:Y:S01]  /*7ab0*/  FFMA R17, R81, R92, R17 ;  /* 0x0000005c51117223 */ /* 0x000fe20000000011 */
[C---:B------:R-:W-:Y:S01]  /*7ac0*/  FMUL R18, R78.reuse, R18 ;  /* 0x000000124e127220 */ /* 0x040fe20000400000 */
[C---:B------:R-:W-:Y:S01]  /*7ad0*/  FMUL R19, R78.reuse, R19 ;  /* 0x000000134e137220 */ /* 0x040fe20000400000 */
[--C-:B------:R-:W-:Y:S01]  /*7ae0*/  HADD2.F32 R96, -RZ, R152.reuse.H0_H0 ;  /* 0x20000098ff607230 */ /* 0x100fe20000004100 */
[----:B------:R-:W-:Y:S01]  /*7af0*/  F2FP.SATFINITE.E4M3.F32.PACK_AB_MERGE_C R14, R15, R14, RZ ;  /* 0x0000000e0f0e723e */ /* 0x000fe200048070ff */
[C---:B------:R-:W-:Y:S01]  /*7b00*/  FFMA R18, R81.reuse, R93, R18 ;  /* 0x0000005d51127223 */ /* 0x040fe20000000012 */
[C---:B------:R-:W-:Y:S01]  /*7b10*/  FFMA R19, R81.reuse, R94, R19 ;  /* 0x0000005e51137223 */ /* 0x040fe20000000013 */
[C---:B------:R-:W-:Y:S01]  /*7b20*/  FFMA R0, R81.reuse, R95, R0 ;  /* 0x0000005f51007223 */ /* 0x040fe20000000000 */
[----:B------:R-:W-:Y:S01]  /*7b30*/  FFMA R2, R81, R97, R2 ;  /* 0x0000006151027223 */ /* 0x000fe20000000002 */
[----:B------:R-:W-:Y:S02]  /*7b40*/  HADD2.F32 R99, -RZ, R152.H1_H1 ;  /* 0x30000098ff637230 */ /* 0x000fe40000004100 */
[C---:B------:R-:W-:Y:S01]  /*7b50*/  FMUL R3, R78.reuse, R22 ;  /* 0x000000164e037220 */ /* 0x040fe20000400000 */
[----:B------:R-:W-:Y:S01]  /*7b60*/  F2FP.SATFINITE.E4M3.F32.PACK_AB_MERGE_C R18, R19, R18, RZ ;  /* 0x000000121312723e */ /* 0x000fe200048070ff */
[C---:B------:R-:W-:Y:S01]  /*7b70*/  FMUL R22, R78.reuse, R29 ;  /* 0x0000001d4e167220 */ /* 0x040fe20000400000 */
[C---:B------:R-:W-:Y:S01]  /*7b80*/  FMUL R29, R78.reuse, R36 ;  /* 0x000000244e1d7220 */ /* 0x040fe20000400000 */
[C---:B------:R-:W-:Y:S01]  /*7b90*/  FFMA R3, R81.reuse, R96, R3 ;  /* 0x0000006051037223 */ /* 0x040fe20000000003 */
[C---:B------:R-:W-:Y:S01]  /*7ba0*/  FMUL R6, R78.reuse, R23 ;  /* 0x000000174e067220 */ /* 0x040fe20000400000 */
[--C-:B------:R-:W-:Y:S02]  /*7bb0*/  HADD2.F32 R100, -RZ, R153.reuse.H0_H0 ;  /* 0x20000099ff647230 */ /* 0x100fe40000004100 */
[C---:B------:R-:W-:Y:S01]  /*7bc0*/  FMUL R11, R78.reuse, R26 ;  /* 0x0000001a4e0b7220 */ /* 0x040fe20000400000 */
[----:B------:R-:W-:Y:S02]  /*7bd0*/  HADD2.F32 R103, -RZ, R153.H1_H1 ;  /* 0x30000099ff677230 */ /* 0x000fe40000004100 */
[C---:B------:R-:W-:Y:S01]  /*7be0*/  FFMA R6, R81.reuse, R99, R6 ;  /* 0x0000006351067223 */ /* 0x040fe20000000006 */
[C---:B------:R-:W-:Y:S01]  /*7bf0*/  FFMA R7, R81.reuse, R98, R7 ;  /* 0x0000006251077223 */ /* 0x040fe20000000007 */
[C---:B------:R-:W-:Y:S01]  /*7c00*/  FFMA R10, R81.reuse, R101, R10 ;  /* 0x00000065510a7223 */ /* 0x040fe2000000000a */
[C---:B------:R-:W-:Y:S01]  /*7c10*/  FFMA R11, R81.reuse, R100, R11 ;  /* 0x00000064510b7223 */ /* 0x040fe2000000000b */
[----:B------:R-:W-:Y:S01]  /*7c20*/  FMUL R26, R78, R33 ;  /* 0x000000214e1a7220 */ /* 0x000fe20000400000 */
[----:B------:R-:W-:Y:S01]  /*7c30*/  F2FP.SATFINITE.E4M3.F32.PACK_AB_MERGE_C R3, R6, R3, RZ ;  /* 0x000000030603723e */ /* 0x000fe200048070ff */
[C---:B------:R-:W-:Y:S01]  /*7c40*/  FMUL R33, R78.reuse, R40 ;  /* 0x000000284e217220 */ /* 0x040fe20000400000 */
        /* <DEDUP_REMOVED lines=8> */
[C---:B------:R-:W-:Y:S01]  /*7cd0*/  FMUL R30, R78.reuse, R37 ;  /* 0x000000254e1e7220 */ /* 0x040fe20000400000 */
[C---:B------:R-:W-:Y:S01]  /*7ce0*/  FMUL R37, R78.reuse, R44 ;  /* 0x0000002c4e257220 */ /* 0x040fe20000400000 */
[C---:B------:R-:W-:Y:S01]  /*7cf0*/  FMUL R24, R78.reuse, R31 ;  /* 0x0000001f4e187220 */ /* 0x040fe20000400000 */
[----:B------:R-:W-:Y:S01]  /*7d00*/  F2FP.F16.E4M3.UNPACK_B R158, R158.H1 ;  /* 0x0000009eff9e723e */ /* 0x000fe200030006ff */
[--C-:B------:R-:W-:Y:S02]  /*7d10*/  HADD2.F32 R108, -RZ, R155.reuse.H0_H0 ;  /* 0x2000009bff6c7230 */ /* 0x100fe40000004100 */
[----:B------:R-:W-:Y:S01]  /*7d20*/  FMUL R27, R78, R34 ;  /* 0x000000224e1b7220 */ /* 0x000fe20000400000 */
[----:B------:R-:W-:Y:S02]  /*7d30*/  HADD2.F32 R111, -RZ, R155.H1_H1 ;  /* 0x3000009bff6f7230 */ /* 0x000fe40000004100 */
[C---:B------:R-:W-:Y:S01]  /*7d40*/  FFMA R24, R81.reuse, R107, R24 ;  /* 0x0000006b51187223 */ /* 0x040fe20000000018 */
[----:B------:R-:W-:Y:S01]  /*7d50*/  F2FP.F16.E4M3.UNPACK_B R159, R159.H1 ;  /* 0x0000009fff9f723e */ /* 0x000fe200030006ff */
[C---:B------:R-:W-:Y:S01]  /*7d60*/  FFMA R25, R81.reuse, R106, R25 ;  /* 0x0000006a51197223 */ /* 0x040fe20000000019 */
[C---:B------:R-:W-:Y:S01]  /*7d70*/  FFMA R26, R81.reuse, R109, R26 ;  /* 0x0000006d511a7223 */ /* 0x040fe2000000001a */
[----:B------:R-:W-:Y:S01]  /*7d80*/  F2FP.F16.E4M3.UNPACK_B R160, R160.H1 ;  /* 0x000000a0ffa0723e */ /* 0x000fe200030006ff */
[C---:B------:R-:W-:Y:S01]  /*7d90*/  FFMA R27, R81.reuse, R108, R27 ;  /* 0x0000006c511b7223 */ /* 0x040fe2000000001b */
[----:B------:R-:W-:Y:S01]  /*7da0*/  F2FP.SATFINITE.E4M3.F32.PACK_AB_MERGE_C R6, R24, R23, RZ ;  /* 0x000000171806723e */ /* 0x000fe200048070ff */
[C---:B------:R-:W-:Y:S01]  /*7db0*/  FMUL R34, R78.reuse, R41 ;  /* 0x000000294e227220 */ /* 0x040fe20000400000 */
[C---:B------:R-:W-:Y:S01]  /*7dc0*/  FMUL R41, R78.reuse, R48 ;  /* 0x000000304e297220 */ /* 0x040fe20000400000 */
[----:B------:R-:W-:Y:S01]  /*7dd0*/  FMUL R28, R78, R35 ;  /* 0x000000234e1c7220 */ /* 0x000fe20000400000 */
[----:B------:R-:W-:Y:S01]  /*7de0*/  F2FP.F16.E4M3.UNPACK_B R161, R161.H1 ;  /* 0x000000a1ffa1723e */ /* 0x000fe200030006ff */
[--C-:B------:R-:W-:Y:S01]  /*7df0*/  HADD2.F32 R112, -RZ, R156.reuse.H0_H0 ;  /* 0x2000009cff707230 */ /* 0x100fe20000004100 */
[----:B------:R-:W-:Y:S01]  /*7e00*/  F2FP.SATFINITE.E4M3.F32.PACK_AB_MERGE_C R6, R22, R21, R6 ;  /* 0x000000151606723e */ /* 0x000fe20004807006 */
[C---:B------:R-:W-:Y:S01]  /*7e10*/  FFMA R28, R81.reuse, R111, R28 ;  /* 0x0000006f511c7223 */ /* 0x040fe2000000001c */
[C---:B------:R-:W-:Y:S01]  /*7e20*/  FFMA R29, R81.reuse, R110, R29 ;  /* 0x0000006e511d7223 */ /* 0x040fe2000000001d */
[C---:B------:R-:W-:Y:S01]  /*7e30*/  FFMA R30, R81.reuse, R113, R30 ;  /* 0x00000071511e7223 */ /* 0x040fe2000000001e */
[----:B------:R-:W-:Y:S02]  /*7e40*/  HADD2.F32 R115, -RZ, R156.H1_H1 ;  /* 0x3000009cff737230 */ /* 0x000fe40000004100 */
[C---:B------:R-:W-:Y:S01]  /*7e50*/  FMUL R31, R78.reuse, R38 ;  /* 0x000000264e1f7220 */ /* 0x040fe20000400000 */
[----:B------:R-:W-:Y:S01]  /*7e60*/  F2FP.F16.E4M3.UNPACK_B R162, R162.H1 ;  /* 0x000000a2ffa2723e */ /* 0x000fe200030006ff */
[C---:B------:R-:W-:Y:S01]  /*7e70*/  FMUL R38, R78.reuse, R45 ;  /* 0x0000002d4e267220 */ /* 0x040fe20000400000 */
[C---:B------:R-:W-:Y:S01]  /*7e80*/  FMUL R45, R78.reuse, R52 ;  /* 0x000000344e2d7220 */ /* 0x040fe20000400000 */
[----:B------:R-:W-:Y:S01]  /*7e90*/  F2FP.F16.E4M3.UNPACK_B R163, R163.H1 ;  /* 0x000000a3ffa3723e */ /* 0x000fe200030006ff */
[----:B------:R-:W-:Y:S01]  /*7ea0*/  FFMA R31, R81, R112, R31 ;  /* 0x00000070511f7223 */ /* 0x000fe2000000001f */
[----:B------:R-:W-:Y:S01]  /*7eb0*/  FMUL R52, R78, R59 ;  /* 0x0000003b4e347220 */ /* 0x000fe20000400000 */
[----:B------:R-:W-:Y:S01]  /*7ec0*/  IADD3 R76, PT, PT, R76, 0x1, RZ ;  /* 0x000000014c4c7810 */ /* 0x000fe20007ffe0ff */
[C---:B------:R-:W-:Y:S01]  /*7ed0*/  FMUL R59, R78.reuse, R66 ;  /* 0x000000424e3b7220 */ /* 0x040fe20000400000 */
[----:B------:R-:W-:Y:S01]  /*7ee0*/  F2FP.SATFINITE.E4M3.F32.PACK_AB_MERGE_C R66, R13, R12, R14 ;  /* 0x0000000c0d42723e */ /* 0x000fe2000480700e */
[C---:B------:R-:W-:Y:S01]  /*7ef0*/  FMUL R32, R78.reuse, R39 ;  /* 0x000000274e207220 */ /* 0x040fe20000400000 */
[--C-:B------:R-:W-:Y:S02]  /*7f00*/  HADD2.F32 R116, -RZ, R157.reuse.H0_H0 ;  /* 0x2000009dff747230 */ /* 0x100fe40000004100 */
[C---:B------:R-:W-:Y:S01]  /*7f10*/  FMUL R35, R78.reuse, R42 ;  /* 0x0000002a4e237220 */ /* 0x040fe20000400000 */
[----:B------:R-:W-:Y:S02]  /*7f20*/  HADD2.F32 R119, -RZ, R157.H1_H1 ;  /* 0x3000009dff777230 */ /* 0x000fe40000004100 */
[C---:B------:R-:W-:Y:S01]  /*7f30*/  FFMA R32, R81.reuse, R115, R32 ;  /* 0x0000007351207223 */ /* 0x040fe20000000020 */
[----:B------:R-:W-:Y:S01]  /*7f40*/  FMUL R36, R78, R43 ;  /* 0x0000002b4e247220 */ /* 0x000fe20000400000 */
[C---:B------:R-:W-:Y:S01]  /*7f50*/  FFMA R33, R81.reuse, R114, R33 ;  /* 0x0000007251217223 */ /* 0x040fe20000000021 */
[C---:B------:R-:W-:Y:S01]  /*7f60*/  FFMA R34, R81.reuse, R117, R34 ;  /* 0x0000007551227223 */ /* 0x040fe20000000022 */
[--C-:B------:R-:W-:Y:S01]  /*7f70*/  HADD2.F32 R120, -RZ, R158.reuse.H0_H0 ;  /* 0x2000009eff787230 */ /* 0x100fe20000004100 */
[----:B------:R-:W-:Y:S01]  /*7f80*/  F2FP.SATFINITE.E4M3.F32.PACK_AB_MERGE_C R32, R32, R31, RZ ;  /* 0x0000001f2020723e */ /* 0x000fe200048070ff */
[C---:B------:R-:W-:Y:S01]  /*7f90*/  FFMA R35, R81.reuse, R116, R35 ;  /* 0x0000007451237223 */ /* 0x040fe20000000023 */
[----:B------:R-:W-:Y:S02]  /*7fa0*/  HADD2.F32 R123, -RZ, R158.H1_H1 ;  /* 0x3000009eff7b7230 */ /* 0x000fe40000004100 */
[----:B------:R-:W-:Y:S01]  /*7fb0*/  FMUL R39, R78, R46 ;  /* 0x0000002e4e277220 */ /* 0x000fe20000400000 */
[----:B------:R-:W-:Y:S01]  /*7fc0*/  F2FP.SATFINITE.E4M3.F32.PACK_AB_MERGE_C R32, R30, R29, R32 ;  /* 0x0000001d1e20723e */ /* 0x000fe20004807020 */
[C---:B------:R-:W-:Y:S01]  /*7fd0*/  FFMA R36, R81.reuse, R119, R36 ;  /* 0x0000007751247223 */ /* 0x040fe20000000024 */
[C---:B------:R-:W-:Y:S01]  /*7fe0*/  FMUL R40, R78.reuse, R47 ;  /* 0x0000002f4e287220 */ /* 0x040fe20000400000 */
[C---:B------:R-:W-:Y:S01]  /*7ff0*/  FFMA R37, R81.reuse, R118, R37 ;  /* 0x0000007651257223 */ /* 0x040fe20000000025 */
[C---:B------:R-:W-:Y:S01]  /*8000*/  FFMA R38, R81.reuse, R121, R38 ;  /* 0x0000007951267223 */ /* 0x040fe20000000026 */
[C---:B------:R-:W-:Y:S01]  /*8010*/  FMUL R42, R78.reuse, R49 ;  /* 0x000000314e2a7220 */ /* 0x040fe20000400000 */
[--C-:B------:R-:W-:Y:S02]  /*8020*/  HADD2.F32 R124, -RZ, R159.reuse.H0_H0 ;  /* 0x2000009fff7c7230 */ /* 0x100fe40000004100 */
[C---:B------:R-:W-:Y:S01]  /*8030*/  FFMA R39, R81.reuse, R120, R39 ;  /* 0x0000007851277223 */ /* 0x040fe20000000027 */
[----:B------:R-:W-:Y:S02]  /*8040*/  HADD2.F32 R127, -RZ, R159.H1_H1 ;  /* 0x3000009fff7f7230 */ /* 0x000fe40000004100 */
[C---:B------:R-:W-:Y:S01]  /*8050*/  FMUL R43, R78.reuse, R50 ;  /* 0x000000324e2b7220 */ /* 0x040fe20000400000 */
[C---:B------:R-:W-:Y:S01]  /*8060*/  FFMA R40, R81.reuse, R123, R40 ;  /* 0x0000007b51287223 */ /* 0x040fe20000000028 */
[C---:B------:R-:W-:Y:S01]  /*8070*/  FMUL R44, R78.reuse, R51 ;  /* 0x000000334e2c7220 */ /* 0x040fe20000400000 */
[C---:B------:R-:W-:Y:S01]  /*8080*/  FFMA R41, R81.reuse, R122, R41 ;  /* 0x0000007a51297223 */ /* 0x040fe20000000029 */
[C---:B------:R-:W-:Y:S01]  /*8090*/  FMUL R50, R78.reuse, R57 ;  /* 0x000000394e327220 */ /* 0x040fe20000400000 */
[C---:B------:R-:W-:Y:S01]  /*80a0*/  FMUL R57, R78.reuse, R64 ;  /* 0x000000404e397220 */ /* 0x040fe20000400000 */
[----:B------:R-:W-:Y:S01]  /*80b0*/  FFMA R42, R81, R125, R42 ;  /* 0x0000007d512a7223 */ /* 0x000fe2000000002a */
[C---:B------:R-:W-:Y:S01]  /*80c0*/  FMUL R46, R78.reuse, R53 ;  /* 0x000000354e2e7220 */ /* 0x040fe20000400000 */
[--C-:B------:R-:W-:Y:S01]  /*80d0*/  HADD2.F32 R128, -RZ, R160.reuse.H0_H0 ;  /* 0x200000a0ff807230 */ /* 0x100fe20000004100 */
[----:B------:R-:W-:Y:S01]  /*80e0*/  F2FP.SATFINITE.E4M3.F32.PACK_AB_MERGE_C R64, R5, R4, R86 ;  /* 0x000000040540723e */ /* 0x000fe20004807056 */
[C---:B------:R-:W-:Y:S01]  /*80f0*/  FMUL R51, R78.reuse, R58 ;  /* 0x0000003a4e337220 */ /* 0x040fe20000400000 */
[C---:B------:R-:W-:Y:S01]  /*8100*/  FMUL R53, R78.reuse, R60 ;  /* 0x0000003c4e357220 */ /* 0x040fe20000400000 */
[C---:B------:R-:W-:Y:S01]  /*8110*/  FFMA R43, R81.reuse, R124, R43 ;  /* 0x0000007c512b7223 */ /* 0x040fe2000000002b */
[----:B------:R-:W-:Y:S02]  /*8120*/  HADD2.F32 R131, -RZ, R160.H1_H1 ;  /* 0x300000a0ff837230 */ /* 0x000fe40000004100 */
[C---:B------:R-:W-:Y:S01]  /*8130*/  FMUL R47, R78.reuse, R54 ;  /* 0x000000364e2f7220 */ /* 0x040fe20000400000 */
[C---:B------:R-:W-:Y:S01]  /*8140*/  FMUL R58, R78.reuse, R65 ;  /* 0x000000414e3a7220 */ /* 0x040fe20000400000 */
[----:B------:R-:W-:Y:S01]  /*8150*/  FMUL R60, R78, R67 ;  /* 0x000000434e3c7220 */ /* 0x000fe20000400000 */
[----:B------:R-:W-:Y:S01]  /*8160*/  F2FP.SATFINITE.E4M3.F32.PACK_AB_MERGE_C R5, R20, R11, RZ ;  /* 0x0000000b1405723e */ /* 0x000fe200048070ff */
[----:B------:R-:W-:Y:S01]  /*8170*/  FFMA R44, R81, R127, R44 ;  /* 0x0000007f512c7223 */ /* 0x000fe2000000002c */
[C---:B------:R-:W-:Y:S01]  /*8180*/  FMUL R48, R78.reuse, R55 ;  /* 0x000000374e307220 */ /* 0x040fe20000400000 */
[----:B------:R-:W-:Y:S01]  /*8190*/  F2FP.SATFINITE.E4M3.F32.PACK_AB_MERGE_C R65, R9, R8, R138 ;  /* 0x000000080941723e */ /* 0x000fe2000480708a */
[----:B------:R-:W-:Y:S01]  /*81a0*/  FFMA R45, R81, R126, R45 ;  /* 0x0000007e512d7223 */ /* 0x000fe2000000002d */
[----:B------:R-:W-:Y:S01]  /*81b0*/  F2FP.SATFINITE.E4M3.F32.PACK_AB_MERGE_C R67, R17, R16, R18 ;  /* 0x000000101143723e */ /* 0x000fe20004807012 */
[----:B------:R-:W-:Y:S01]  /*81c0*/  FMUL R49, R78, R56 ;  /* 0x000000384e317220 */ /* 0x000fe20000400000 */
[C---:B------:R-:W-:Y:S01]  /*81d0*/  FFMA R46, R81.reuse, R129, R46 ;  /* 0x00000081512e7223 */ /* 0x040fe2000000002e */
[--C-:B------:R-:W-:Y:S02]  /*81e0*/  HADD2.F32 R132, -RZ, R161.reuse.H0_H0 ;  /* 0x200000a1ff847230 */ /* 0x100fe40000004100 */
[C---:B------:R-:W-:Y:S01]  /*81f0*/  FFMA R47, R81.reuse, R128, R47 ;  /* 0x00000080512f7223 */ /* 0x040fe2000000002f */
[----:B------:R1:W-:Y:S01]  /*8200*/  STS.128 [R172+UR49+0x6200], R64 ;  /* 0x00620040ac007988 */ /* 0x0003e20008000c31 */
[----:B------:R-:W-:Y:S01]  /*8210*/  HADD2.F32 R135, -RZ, R161.H1_H1 ;  /* 0x300000a1ff877230 */ /* 0x000fe20000004100 */
[----:B------:R-:W-:Y:S01]  /*8220*/  F2FP.SATFINITE.E4M3.F32.PACK_AB_MERGE_C R5, R10, R7, R5 ;  /* 0x000000070a05723e */ /* 0x000fe20004807005 */
[C---:B------:R-:W-:Y:S01]  /*8230*/  FFMA R48, R81.reuse, R131, R48 ;  /* 0x0000008351307223 */ /* 0x040fe20000000030 */
[----:B------:R-:W-:Y:S01]  /*8240*/  F2FP.SATFINITE.E4M3.F32.PACK_AB_MERGE_C R7, R28, R27, RZ ;  /* 0x0000001b1c07723e */ /* 0x000fe200048070ff */
        /* <DEDUP_REMOVED lines=8> */
[----:B------:R-:W-:Y:S01]  /*82d0*/  FMUL R56, R78, R63 ;  /* 0x0000003f4e387220 */ /* 0x000fe20000400000 */
[----:B------:R-:W-:Y:S01]  /*82e0*/  F2FP.SATFINITE.E4M3.F32.PACK_AB_MERGE_C R4, R2, R0, R3 ;  /* 0x000000000204723e */ /* 0x000fe20004807003 */
[C---:B------:R-:W-:Y:S01]  /*82f0*/  FFMA R53, R81.reuse, R134, R53 ;  /* 0x0000008651357223 */ /* 0x040fe20000000035 */
[----:B------:R-:W-:Y:S01]  /*8300*/  F2FP.SATFINITE.E4M3.F32.PACK_AB_MERGE_C R7, R26, R25, R7 ;  /* 0x000000191a07723e */ /* 0x000fe20004807007 */
[C---:B------:R-:W-:Y:S01]  /*8310*/  FFMA R54, R81.reuse, R137, R54 ;  /* 0x0000008951367223 */ /* 0x040fe20000000036 */
[--C-:B------:R-:W-:Y:S02]  /*8320*/  HADD2.F32 R84, -RZ, R163.reuse.H0_H0 ;  /* 0x200000a3ff547230 */ /* 0x100fe40000004100 */
[C---:B------:R-:W-:Y:S01]  /*8330*/  FFMA R55, R81.reuse, R136, R55 ;  /* 0x0000008851377223 */ /* 0x040fe20000000037 */
[----:B------:R-:W-:Y:S01]  /*8340*/  HADD2.F32 R85, -RZ, R163.H1_H1 ;  /* 0x300000a3ff557230 */ /* 0x000fe20000004100 */
[----:B------:R1:W-:Y:S01]  /*8350*/  STS.128 [R204+0x6010], R4 ;  /* 0x00601004cc007388 */ /* 0x0003e20000000c00 */
[----:B------:R-:W-:Y:S01]  /*8360*/  F2FP.SATFINITE.E4M3.F32.PACK_AB_MERGE_C R35, R36, R35, RZ ;  /* 0x000000232423723e */ /* 0x000fe200048070ff */
[C---:B------:R-:W-:Y:S01]  /*8370*/  FFMA R56, R81.reuse, R139, R56 ;  /* 0x0000008b51387223 */ /* 0x040fe20000000038 */
[----:B------:R-:W-:Y:S01]  /*8380*/  F2FP.SATFINITE.E4M3.F32.PACK_AB_MERGE_C R39, R40, R39, RZ ;  /* 0x000000272827723e */ /* 0x000fe200048070ff */
[C---:B------:R-:W-:Y:S01]  /*8390*/  FFMA R57, R81.reuse, R82, R57 ;  /* 0x0000005251397223 */ /* 0x040fe20000000039 */
[----:B------:R-:W-:Y:S01]  /*83a0*/  F2FP.SATFINITE.E4M3.F32.PACK_AB_MERGE_C R43, R44, R43, RZ ;  /* 0x0000002b2c2b723e */ /* 0x000fe200048070ff */
[C---:B------:R-:W-:Y:S01]  /*83b0*/  FFMA R58, R81.reuse, R83, R58 ;  /* 0x00000053513a7223 */ /* 0x040fe2000000003a */
[C---:B------:R-:W-:Y:S01]  /*83c0*/  FFMA R59, R81.reuse, R84, R59 ;  /* 0x00000054513b7223 */ /* 0x040fe2000000003b */
[----:B------:R-:W-:Y:S01]  /*83d0*/  F2FP.SATFINITE.E4M3.F32.PACK_AB_MERGE_C R33, R34, R33, R35 ;  /* 0x000000212221723e */ /* 0x000fe20004807023 */
        /* <DEDUP_REMOVED lines=11> */
[----:B------:R-:W-:Y:S05]  /*8490*/  F2FP.SATFINITE.E4M3.F32.PACK_AB_MERGE_C R51, R58, R57, R59 ;  /* 0x000000393a33723e */ /* 0x000fea000480703b */
        /* <DEDUP_REMOVED lines=9> */
[----:B------:R-:W-:Y:S02]  /*8530*/  UIADD3 UR8, UP0, UPT, UR52, 0x680, URZ ;  /* 0x0000068034087890 */ /* 0x000fe4000ff1e0ff */
[----:B------:R-:W-:Y:S02]  /*8540*/  UIADD3 UR5, UPT, UPT, UR41, 0x40, URZ ;  /* 0x0000004029057890 */ /* 0x000fe4000fffe0ff */
[----:B------:R-:W-:Y:S02]  /*8550*/  UIADD3 UR4, UPT, UPT, UR49, 0x6200, URZ ;  /* 0x0000620031047890 */ /* 0x000fe4000fffe0ff */
[----:B------:R-:W-:Y:S01]  /*8560*/  UIADD3.X UR9, UPT, UPT, URZ, UR53, URZ, UP0, !UPT ;  /* 0x00000035ff097290 */ /* 0x000fe200087fe4ff */
[----:B------:R-:W-:Y:S01]  /*8570*/  UMOV UR6, UR42 ;  /* 0x0000002a00067c82 */ /* 0x000fe20008000000 */
[----:B------:R-:W-:Y:S07]  /*8580*/  UMOV UR7, UR36 ;  /* 0x0000002400077c82 */ /* 0x000fee0008000000 */
[----:B------:R2:W-:Y:S01]  /*8590*/  UTMASTG.3D [UR4], [UR8] ;  /* 0x00000004080073b5 */ /* 0x0005e20008010000 */
[----:B------:R0:W-:Y:S01]  /*85a0*/  UTMACMDFLUSH ;  /* 0x00000000000079b7 */ /* 0x0001e20000000000 */
[----:B--2---:R-:W-:Y:S04]  /*85b0*/  DEPBAR.LE SB0, 0x1 ;  /* 0x000080400000791a */ /* 0x004fe80000000000 */
.L_x_113:
[----:B------:R-:W-:Y:S05]  /*85c0*/  BSYNC.RECONVERGENT B0 ;  /* 0x0000000000007941 */ /* 0x000fea0003800200 */
.L_x_112:
[----:B------:R-:W-:Y:S01]  /*85d0*/  BAR.SYNC.DEFER_BLOCKING 0x1, 0x80 ;  /* 0x0042000000007b1d */ /* 0x000fe20000010000 */
[----:B------:R-:W-:Y:S01]  /*85e0*/  ISETP.NE.AND P2, PT, R194, RZ, PT ;  /* 0x000000ffc200720c */ /* 0x000fe20003f45270 */
[----:B------:R-:W-:Y:S01]  /*85f0*/  IMAD.IADD R20, R75, 0x1, R147 ;  /* 0x000000014b147824 */ /* 0x000fe200078e0293 */
[----:B------:R-:W-:Y:S01]  /*8600*/  ISETP.NE.AND P0, PT, R195, 0x2, PT ;  /* 0x00000002c300780c */ /* 0x000fe20003f05270 */
[----:B------:R-:W-:Y:S01]  /*8610*/  IMAD.IADD R21, R77, 0x1, R170 ;  /* 0x000000014d157824 */ /* 0x000fe200078e02aa */
[----:B------:R-:W-:Y:S02]  /*8620*/  ISETP.NE.AND P1, PT, R76, 0x4, PT ;  /* 0x000000044c00780c */ /* 0x000fe40003f25270 */
[----:B------:R-:W-:Y:S02]  /*8630*/  SEL R3, RZ, 0x1, P0 ;  /* 0x00000001ff037807 */ /* 0x000fe40000000000 */
[----:B------:R-:W-:Y:S02]  /*8640*/  SEL R0, RZ, 0x1, P1 ;  /* 0x00000001ff007807 */ /* 0x000fe40000800000 */
[----:B------:R-:W-:Y:S02]  /*8650*/  LOP3.LUT R182, R182, R3, RZ, 0x3c, !PT ;  /* 0x00000003b6b67212 */ /* 0x000fe400078e3cff */
[----:B------:R-:W-:Y:S02]  /*8660*/  LOP3.LUT R183, R183, R0, RZ, 0x3c, !PT ;  /* 0x00000000b7b77212 */ /* 0x000fe400078e3cff */
[----:B------:R-:W-:Y:S02]  /*8670*/  @P2 R2UR UR36, R179 ;  /* 0x00000000b32422ca */ /* 0x000fe400000e0000 */
[----:B------:R-:W-:Y:S02]  /*8680*/  SEL R195, R195, RZ, P0 ;  /* 0x000000ffc3c37207 */ /* 0x000fe40000000000 */
[----:B------:R-:W-:Y:S01]  /*8690*/  SEL R76, R76, RZ, P1 ;  /* 0x000000ff4c4c7207 */ /* 0x000fe20000800000 */
[----:B------:R-:W-:Y:S10]  /*86a0*/  @P2 BRA `(.L_x_114) ;  /* 0xffffffc400bc2947 */ /* 0x000ff4000383ffff */
[----:B------:R-:W-:Y:S05]  /*86b0*/  EXIT ;  /* 0x000000000000794d */ /* 0x000fea0003800000 */
.L_x_20:
[----:B--2---:R2:W1:Y:S02]  /*86c0*/  SYNCS.PHASECHK.TRANS64.TRYWAIT P0, [R3+URZ+0x160], R2 ;  /* 0x00016002030075a7 */ /* 0x00446400080011ff */
[----:B-1----:R-:W-:Y:S05]  /*86d0*/  @!P0 NANOSLEEP.SYNCS 0x989680 ;  /* 0x009896800000895d */ /* 0x002fea0003900000 */
[----:B------:R-:W1:Y:S02]  /*86e0*/  @!P0 SYNCS.PHASECHK.TRANS64 P0, [R3+URZ+0x160], R2 ;  /* 0x00016002030085a7 */ /* 0x000e6400080010ff */
[----:B-1----:R-:W-:Y:S05]  /*86f0*/  @!P0 BRA `(.L_x_20) ;  /* 0xfffffffc00f08947 */ /* 0x002fea000383ffff */
[----:B------:R-:W-:Y:S05]  /*8700*/  BRA `(.L_x_115) ;  /* 0xffffff8c00f07947 */ /* 0x000fea000383ffff */
.L_x_23:
[----:B-1----:R-:W-:-:S07]  /*8710*/  MOV R2, UR33 ;  /* 0x0000002100027c02 */ /* 0x002fce0008000f00 */
.L_x_116:
[----:B-1----:R1:W2:Y:S02]  /*8720*/  SYNCS.PHASECHK.TRANS64.TRYWAIT P0, [R2+URZ+0x60], R5 ;  /* 0x00006005020075a7 */ /* 0x0022a400080011ff */
[----:B--2---:R-:W-:Y:S05]  /*8730*/  @!P0 NANOSLEEP.SYNCS 0x989680 ;  /* 0x009896800000895d */ /* 0x004fea0003900000 */
[----:B------:R-:W2:Y:S02]  /*8740*/  @!P0 SYNCS.PHASECHK.TRANS64 P0, [R2+URZ+0x60], R5 ;  /* 0x00006005020085a7 */ /* 0x000ea400080010ff */
[----:B--2---:R-:W-:Y:S05]  /*8750*/  @!P0 BRA `(.L_x_116) ;  /* 0xfffffffc00f08947 */ /* 0x004fea000383ffff */
[----:B------:R-:W-:Y:S05]  /*8760*/  BRA `(.L_x_22) ;  /* 0xffffff9000407947 */ /* 0x000fea000383ffff */
.L_x_29:
[----:B-1----:R-:W-:-:S07]  /*8770*/  MOV R2, UR17 ;  /* 0x0000001100027c02 */ /* 0x002fce0008000f00 */
.L_x_117:
[----:B-1----:R1:W2:Y:S02]  /*8780*/  SYNCS.PHASECHK.TRANS64.TRYWAIT P0, [R2+URZ+0x60], R5 ;  /* 0x00006005020075a7 */ /* 0x0022a400080011ff */
[----:B--2---:R-:W-:Y:S05]  /*8790*/  @!P0 NANOSLEEP.SYNCS 0x989680 ;  /* 0x009896800000895d */ /* 0x004fea0003900000 */
[----:B------:R-:W2:Y:S02]  /*87a0*/  @!P0 SYNCS.PHASECHK.TRANS64 P0, [R2+URZ+0x60], R5 ;  /* 0x00006005020085a7 */ /* 0x000ea400080010ff */
[----:B--2---:R-:W-:Y:S05]  /*87b0*/  @!P0 BRA `(.L_x_117) ;  /* 0xfffffffc00f08947 */ /* 0x004fea000383ffff */
[----:B------:R-:W-:Y:S05]  /*87c0*/  BRA `(.L_x_28) ;  /* 0xffffff9000e47947 */ /* 0x000fea000383ffff */
.L_x_33:
[----:B-1----:R1:W2:Y:S02]  /*87d0*/  SYNCS.PHASECHK.TRANS64.TRYWAIT P0, [R2+URZ+0xf0], R3 ;  /* 0x0000f003020075a7 */ /* 0x0022a400080011ff */
[----:B--2---:R-:W-:Y:S05]  /*87e0*/  @!P0 NANOSLEEP.SYNCS 0x989680 ;  /* 0x009896800000895d */ /* 0x004fea0003900000 */
[----:B------:R-:W2:Y:S02]  /*87f0*/  @!P0 SYNCS.PHASECHK.TRANS64 P0, [R2+URZ+0xf0], R3 ;  /* 0x0000f003020085a7 */ /* 0x000ea400080010ff */
[----:B--2---:R-:W-:Y:S05]  /*8800*/  @!P0 BRA `(.L_x_33) ;  /* 0xfffffffc00f08947 */ /* 0x004fea000383ffff */
[----:B------:R-:W-:Y:S05]  /*8810*/  BRA `(.L_x_118) ;  /* 0xffffff9400707947 */ /* 0x000fea000383ffff */
.L_x_37:
[----:B----4-:R-:W-:-:S07]  /*8820*/  MOV R0, UR5 ;  /* 0x0000000500007c02 */ /* 0x010fce0008000f00 */
.L_x_119:
[----:B-1----:R1:W2:Y:S02]  /*8830*/  SYNCS.PHASECHK.TRANS64.TRYWAIT P0, [R0+URZ], R3 ;  /* 0x00000003000075a7 */ /* 0x0022a400080011ff */
[----:B--2---:R-:W-:Y:S05]  /*8840*/  @!P0 NANOSLEEP.SYNCS 0x989680 ;  /* 0x009896800000895d */ /* 0x004fea0003900000 */
[----:B------:R-:W2:Y:S02]  /*8850*/  @!P0 SYNCS.PHASECHK.TRANS64 P0, [R0+URZ], R3 ;  /* 0x00000003000085a7 */ /* 0x000ea400080010ff */
[----:B--2---:R-:W-:Y:S05]  /*8860*/  @!P0 BRA `(.L_x_119) ;  /* 0xfffffffc00f08947 */ /* 0x004fea000383ffff */
[----:B------:R-:W-:Y:S05]  /*8870*/  BRA `(.L_x_120) ;  /* 0xffffff9800e07947 */ /* 0x000fea000383ffff */
.L_x_38:
[----:B----4-:R-:W-:-:S07]  /*8880*/  MOV R0, UR5 ;  /* 0x0000000500007c02 */ /* 0x010fce0008000f00 */
.L_x_121:
[----:B-1----:R1:W2:Y:S02]  /*8890*/  SYNCS.PHASECHK.TRANS64.TRYWAIT P0, [R0+URZ], R3 ;  /* 0x00000003000075a7 */ /* 0x0022a400080011ff */
[----:B--2---:R-:W-:Y:S05]  /*88a0*/  @!P0 NANOSLEEP.SYNCS 0x989680 ;  /* 0x009896800000895d */ /* 0x004fea0003900000 */
[----:B------:R-:W2:Y:S02]  /*88b0*/  @!P0 SYNCS.PHASECHK.TRANS64 P0, [R0+URZ], R3 ;  /* 0x00000003000085a7 */ /* 0x000ea400080010ff */
[----:B--2---:R-:W-:Y:S05]  /*88c0*/  @!P0 BRA `(.L_x_121) ;  /* 0xfffffffc00f08947 */ /* 0x004fea000383ffff */
[----:B------:R-:W-:Y:S05]  /*88d0*/  BRA `(.L_x_122) ;  /* 0xffffff9800ec7947 */ /* 0x000fea000383ffff */
.L_x_39:
[----:B----4-:R-:W-:-:S07]  /*88e0*/  MOV R0, UR5 ;  /* 0x0000000500007c02 */ /* 0x010fce0008000f00 */
.L_x_123:
[----:B-1----:R1:W2:Y:S02]  /*88f0*/  SYNCS.PHASECHK.TRANS64.TRYWAIT P0, [R0+URZ], R3 ;  /* 0x00000003000075a7 */ /* 0x0022a400080011ff */
[----:B--2---:R-:W-:Y:S05]  /*8900*/  @!P0 NANOSLEEP.SYNCS 0x989680 ;  /* 0x009896800000895d */ /* 0x004fea0003900000 */
[----:B------:R-:W2:Y:S02]  /*8910*/  @!P0 SYNCS.PHASECHK.TRANS64 P0, [R0+URZ], R3 ;  /* 0x00000003000085a7 */ /* 0x000ea400080010ff */
[----:B--2---:R-:W-:Y:S05]  /*8920*/  @!P0 BRA `(.L_x_123) ;  /* 0xfffffffc00f08947 */ /* 0x004fea000383ffff */
[----:B------:R-:W-:Y:S05]  /*8930*/  BRA `(.L_x_124) ;  /* 0xffffff9800f87947 */ /* 0x000fea000383ffff */
.L_x_40:
[----:B----4-:R-:W-:-:S07]  /*8940*/  MOV R0, UR5 ;  /* 0x0000000500007c02 */ /* 0x010fce0008000f00 */
.L_x_125:
[----:B-1----:R1:W2:Y:S02]  /*8950*/  SYNCS.PHASECHK.TRANS64.TRYWAIT P0, [R0+URZ], R3 ;  /* 0x00000003000075a7 */ /* 0x0022a400080011ff */
[----:B--2---:R-:W-:Y:S05]  /*8960*/  @!P0 NANOSLEEP.SYNCS 0x989680 ;  /* 0x009896800000895d */ /* 0x004fea0003900000 */
[----:B------:R-:W2:Y:S02]  /*8970*/  @!P0 SYNCS.PHASECHK.TRANS64 P0, [R0+URZ], R3 ;  /* 0x00000003000085a7 */ /* 0x000ea400080010ff */
[----:B--2---:R-:W-:Y:S05]  /*8980*/  @!P0 BRA `(.L_x_125) ;  /* 0xfffffffc00f08947 */ /* 0x004fea000383ffff */
[----:B------:R-:W-:Y:S05]  /*8990*/  BRA `(.L_x_126) ;  /* 0xffffff9c00047947 */ /* 0x000fea000383ffff */
.L_x_41:
[----:B----4-:R-:W-:-:S07]  /*89a0*/  MOV R0, UR5 ;  /* 0x0000000500007c02 */ /* 0x010fce0008000f00 */
.L_x_127:
[----:B-1----:R1:W2:Y:S02]  /*89b0*/  SYNCS.PHASECHK.TRANS64.TRYWAIT P0, [R0+URZ], R3 ;  /* 0x00000003000075a7 */ /* 0x0022a400080011ff */
[----:B--2---:R-:W-:Y:S05]  /*89c0*/  @!P0 NANOSLEEP.SYNCS 0x989680 ;  /* 0x009896800000895d */ /* 0x004fea0003900000 */
[----:B------:R-:W2:Y:S02]  /*89d0*/  @!P0 SYNCS.PHASECHK.TRANS64 P0, [R0+URZ], R3 ;  /* 0x00000003000085a7 */ /* 0x000ea400080010ff */
[----:B--2---:R-:W-:Y:S05]  /*89e0*/  @!P0 BRA `(.L_x_127) ;  /* 0xfffffffc00f08947 */ /* 0x004fea000383ffff */
[----:B------:R-:W-:Y:S05]  /*89f0*/  BRA `(.L_x_128) ;  /* 0xffffff9c00107947 */ /* 0x000fea000383ffff */
.L_x_42:
[----:B----4-:R-:W-:-:S07]  /*8a00*/  MOV R0, UR5 ;  /* 0x0000000500007c02 */ /* 0x010fce0008000f00 */
.L_x_129:
[----:B-1----:R1:W2:Y:S02]  /*8a10*/  SYNCS.PHASECHK.TRANS64.TRYWAIT P0, [R0+URZ], R3 ;  /* 0x00000003000075a7 */ /* 0x0022a400080011ff */
[----:B--2---:R-:W-:Y:S05]  /*8a20*/  @!P0 NANOSLEEP.SYNCS 0x989680 ;  /* 0x009896800000895d */ /* 0x004fea0003900000 */
[----:B------:R-:W2:Y:S02]  /*8a30*/  @!P0 SYNCS.PHASECHK.TRANS64 P0, [R0+URZ], R3 ;  /* 0x00000003000085a7 */ /* 0x000ea400080010ff */
[----:B--2---:R-:W-:Y:S05]  /*8a40*/  @!P0 BRA `(.L_x_129) ;  /* 0xfffffffc00f08947 */ /* 0x004fea000383ffff */
[----:B------:R-:W-:Y:S05]  /*8a50*/  BRA `(.L_x_130) ;  /* 0xffffff9c001c7947 */ /* 0x000fea000383ffff */
.L_x_43:
[----:B----4-:R-:W-:-:S07]  /*8a60*/  MOV R0, UR5 ;  /* 0x0000000500007c02 */ /* 0x010fce0008000f00 */
.L_x_131:
[----:B-1----:R1:W2:Y:S02]  /*8a70*/  SYNCS.PHASECHK.TRANS64.TRYWAIT P0, [R0+URZ], R3 ;  /* 0x00000003000075a7 */ /* 0x0022a400080011ff */
[----:B--2---:R-:W-:Y:S05]  /*8a80*/  @!P0 NANOSLEEP.SYNCS 0x989680 ;  /* 0x009896800000895d */ /* 0x004fea0003900000 */
[----:B------:R-:W2:Y:S02]  /*8a90*/  @!P0 SYNCS.PHASECHK.TRANS64 P0, [R0+URZ], R3 ;  /* 0x00000003000085a7 */ /* 0x000ea400080010ff */
[----:B--2---:R-:W-:Y:S05]  /*8aa0*/  @!P0 BRA `(.L_x_131) ;  /* 0xfffffffc00f08947 */ /* 0x004fea000383ffff */
[----:B------:R-:W-:Y:S05]  /*8ab0*/  BRA `(.L_x_132) ;  /* 0xffffff9c00287947 */ /* 0x000fea000383ffff */
.L_x_44:
[----:B----4-:R-:W-:-:S07]  /*8ac0*/  MOV R0, UR5 ;  /* 0x0000000500007c02 */ /* 0x010fce0008000f00 */
.L_x_133:
[----:B-1----:R1:W2:Y:S02]  /*8ad0*/  SYNCS.PHASECHK.TRANS64.TRYWAIT P0, [R0+URZ], R3 ;  /* 0x00000003000075a7 */ /* 0x0022a400080011ff */
[----:B--2---:R-:W-:Y:S05]  /*8ae0*/  @!P0 NANOSLEEP.SYNCS 0x989680 ;  /* 0x009896800000895d */ /* 0x004fea0003900000 */
[----:B------:R-:W2:Y:S02]  /*8af0*/  @!P0 SYNCS.PHASECHK.TRANS64 P0, [R0+URZ], R3 ;  /* 0x00000003000085a7 */ /* 0x000ea400080010ff */
[----:B--2---:R-:W-:Y:S05]  /*8b00*/  @!P0 BRA `(.L_x_133) ;  /* 0xfffffffc00f08947 */ /* 0x004fea000383ffff */
[----:B------:R-:W-:Y:S05]  /*8b10*/  BRA `(.L_x_134) ;  /* 0xffffff9c00347947 */ /* 0x000fea000383ffff */
.L_x_45:
[----:B----4-:R-:W-:-:S07]  /*8b20*/  MOV R0, UR5 ;  /* 0x0000000500007c02 */ /* 0x010fce0008000f00 */
.L_x_135:
[----:B-1----:R1:W2:Y:S02]  /*8b30*/  SYNCS.PHASECHK.TRANS64.TRYWAIT P0, [R0+URZ], R3 ;  /* 0x00000003000075a7 */ /* 0x0022a400080011ff */
[----:B--2---:R-:W-:Y:S05]  /*8b40*/  @!P0 NANOSLEEP.SYNCS 0x989680 ;  /* 0x009896800000895d */ /* 0x004fea0003900000 */
[----:B------:R-:W2:Y:S02]  /*8b50*/  @!P0 SYNCS.PHASECHK.TRANS64 P0, [R0+URZ], R3 ;  /* 0x00000003000085a7 */ /* 0x000ea400080010ff */
[----:B--2---:R-:W-:Y:S05]  /*8b60*/  @!P0 BRA `(.L_x_135) ;  /* 0xfffffffc00f08947 */ /* 0x004fea000383ffff */
[----:B------:R-:W-:Y:S05]  /*8b70*/  BRA `(.L_x_136) ;  /* 0xffffff9c00407947 */ /* 0x000fea000383ffff */
.L_x_46:
[----:B----4-:R-:W-:-:S07]  /*8b80*/  MOV R0, UR5 ;  /* 0x0000000500007c02 */ /* 0x010fce0008000f00 */
.L_x_137:
[----:B-1----:R1:W2:Y:S02]  /*8b90*/  SYNCS.PHASECHK.TRANS64.TRYWAIT P0, [R0+URZ], R3 ;  /* 0x00000003000075a7 */ /* 0x0022a400080011ff */
[----:B--2---:R-:W-:Y:S05]  /*8ba0*/  @!P0 NANOSLEEP.SYNCS 0x989680 ;  /* 0x009896800000895d */ /* 0x004fea0003900000 */
[----:B------:R-:W2:Y:S02]  /*8bb0*/  @!P0 SYNCS.PHASECHK.TRANS64 P0, [R0+URZ], R3 ;  /* 0x00000003000085a7 */ /* 0x000ea400080010ff */
[----:B--2---:R-:W-:Y:S05]  /*8bc0*/  @!P0 BRA `(.L_x_137) ;  /* 0xfffffffc00f08947 */ /* 0x004fea000383ffff */
[----:B------:R-:W-:Y:S05]  /*8bd0*/  BRA `(.L_x_138) ;  /* 0xffffff9c004c7947 */ /* 0x000fea000383ffff */
.L_x_47:
[----:B----4-:R-:W-:-:S07]  /*8be0*/  MOV R0, UR5 ;  /* 0x0000000500007c02 */ /* 0x010fce0008000f00 */
.L_x_139:
[----:B-1----:R1:W2:Y:S02]  /*8bf0*/  SYNCS.PHASECHK.TRANS64.TRYWAIT P0, [R0+URZ], R3 ;  /* 0x00000003000075a7 */ /* 0x0022a400080011ff */
[----:B--2---:R-:W-:Y:S05]  /*8c00*/  @!P0 NANOSLEEP.SYNCS 0x989680 ;  /* 0x009896800000895d */ /* 0x004fea0003900000 */
[----:B------:R-:W2:Y:S02]  /*8c10*/  @!P0 SYNCS.PHASECHK.TRANS64 P0, [R0+URZ], R3 ;  /* 0x00000003000085a7 */ /* 0x000ea400080010ff */
[----:B--2---:R-:W-:Y:S05]  /*8c20*/  @!P0 BRA `(.L_x_139) ;  /* 0xfffffffc00f08947 */ /* 0x004fea000383ffff */
[----:B------:R-:W-:Y:S05]  /*8c30*/  BRA `(.L_x_140) ;  /* 0xffffff9c00587947 */ /* 0x000fea000383ffff */
.L_x_50:
[----:B-1----:R1:W2:Y:S02]  /*8c40*/  SYNCS.PHASECHK.TRANS64.TRYWAIT P0, [R0+URZ+0x150], R5 ;  /* 0x00015005000075a7 */ /* 0x0022a400080011ff */
[----:B--2---:R-:W-:Y:S05]  /*8c50*/  @!P0 NANOSLEEP.SYNCS 0x989680 ;  /* 0x009896800000895d */ /* 0x004fea0003900000 */
[----:B------:R-:W2:Y:S02]  /*8c60*/  @!P0 SYNCS.PHASECHK.TRANS64 P0, [R0+URZ+0x150], R5 ;  /* 0x00015005000085a7 */ /* 0x000ea400080010ff */
[----:B--2---:R-:W-:Y:S05]  /*8c70*/  @!P0 BRA `(.L_x_50) ;  /* 0xfffffffc00f08947 */ /* 0x004fea000383ffff */
[----:B------:R-:W-:Y:S05]  /*8c80*/  BRA `(.L_x_141) ;  /* 0xffffff9c00b47947 */ /* 0x000fea000383ffff */
.L_x_51:
[----:B------:R-:W-:-:S07]  /*8c90*/  MOV R0, UR5 ;  /* 0x0000000500007c02 */ /* 0x000fce0008000f00 */
.L_x_142:
[----:B-1----:R1:W2:Y:S02]  /*8ca0*/  SYNCS.PHASECHK.TRANS64.TRYWAIT P0, [R0+URZ+0x100], R5 ;  /* 0x00010005000075a7 */ /* 0x0022a400080011ff */
[----:B--2---:R-:W-:Y:S05]  /*8cb0*/  @!P0 NANOSLEEP.SYNCS 0x989680 ;  /* 0x009896800000895d */ /* 0x004fea0003900000 */
[----:B------:R-:W2:Y:S02]  /*8cc0*/  @!P0 SYNCS.PHASECHK.TRANS64 P0, [R0+URZ+0x100], R5 ;  /* 0x00010005000085a7 */ /* 0x000ea400080010ff */
[----:B--2---:R-:W-:Y:S05]  /*8cd0*/  @!P0 BRA `(.L_x_142) ;  /* 0xfffffffc00f08947 */ /* 0x004fea000383ffff */
[----:B------:R-:W-:Y:S05]  /*8ce0*/  BRA `(.L_x_143) ;  /* 0xffffff9c00c47947 */ /* 0x000fea000383ffff */
.L_x_52:
[----:B-1----:R1:W2:Y:S02]  /*8cf0*/  SYNCS.PHASECHK.TRANS64.TRYWAIT P1, [R0+URZ+0xf0], R5 ;  /* 0x0000f005000075a7 */ /* 0x0022a400080211ff */
[----:B--2---:R-:W-:Y:S05]  /*8d00*/  @!P1 NANOSLEEP.SYNCS 0x989680 ;  /* 0x009896800000995d */ /* 0x004fea0003900000 */
[----:B------:R-:W2:Y:S02]  /*8d10*/  @!P1 SYNCS.PHASECHK.TRANS64 P1, [R0+URZ+0xf0], R5 ;  /* 0x0000f005000095a7 */ /* 0x000ea400080210ff */
[----:B--2---:R-:W-:Y:S05]  /*8d20*/  @!P1 BRA `(.L_x_52) ;  /* 0xfffffffc00f09947 */ /* 0x004fea000383ffff */
[----:B------:R-:W-:Y:S05]  /*8d30*/  BRA `(.L_x_144) ;  /* 0xffffff9c00f47947 */ /* 0x000fea000383ffff */
.L_x_55:
[----:B------:R-:W-:-:S07]  /*8d40*/  MOV R0, UR5 ;  /* 0x0000000500007c02 */ /* 0x000fce0008000f00 */
.L_x_145:
[----:B-1----:R1:W2:Y:S02]  /*8d50*/  SYNCS.PHASECHK.TRANS64.TRYWAIT P0, [R0+URZ+0x100], R3 ;  /* 0x00010003000075a7 */ /* 0x0022a400080011ff */
[----:B--2---:R-:W-:Y:S05]  /*8d60*/  @!P0 NANOSLEEP.SYNCS 0x989680 ;  /* 0x009896800000895d */ /* 0x004fea0003900000 */
[----:B------:R-:W2:Y:S02]  /*8d70*/  @!P0 SYNCS.PHASECHK.TRANS64 P0, [R0+URZ+0x100], R3 ;  /* 0x00010003000085a7 */ /* 0x000ea400080010ff */
[----:B--2---:R-:W-:Y:S05]  /*8d80*/  @!P0 BRA `(.L_x_145) ;  /* 0xfffffffc00f08947 */ /* 0x004fea000383ffff */
[----:B------:R-:W-:Y:S05]  /*8d90*/  BRA `(.L_x_54) ;  /* 0xffffffa000487947 */ /* 0x000fea000383ffff */
.L_x_62:
[----:B-1----:R1:W2:Y:S02]  /*8da0*/  SYNCS.PHASECHK.TRANS64.TRYWAIT P1, [R0+URZ+0xf0], R5 ;  /* 0x0000f005000075a7 */ /* 0x0022a400080211ff */
[----:B--2---:R-:W-:Y:S05]  /*8db0*/  @!P1 NANOSLEEP.SYNCS 0x989680 ;  /* 0x009896800000995d */ /* 0x004fea0003900000 */
[----:B------:R-:W2:Y:S02]  /*8dc0*/  @!P1 SYNCS.PHASECHK.TRANS64 P1, [R0+URZ+0xf0], R5 ;  /* 0x0000f005000095a7 */ /* 0x000ea400080210ff */
[----:B--2---:R-:W-:Y:S05]  /*8dd0*/  @!P1 BRA `(.L_x_62) ;  /* 0xfffffffc00f09947 */ /* 0x004fea000383ffff */
[----:B------:R-:W-:Y:S05]  /*8de0*/  BRA `(.L_x_146) ;  /* 0xffffffa400a87947 */ /* 0x000fea000383ffff */
.L_x_63:
[----:B------:R-:W-:-:S07]  /*8df0*/  MOV R3, UR8 ;  /* 0x0000000800037c02 */ /* 0x000fce0008000f00 */
.L_x_147:
[----:B-1----:R1:W2:Y:S02]  /*8e00*/  SYNCS.PHASECHK.TRANS64.TRYWAIT P0, [R3+URZ+0x130], R0 ;  /* 0x00013000030075a7 */ /* 0x0022a400080011ff */
[----:B--2---:R-:W-:Y:S05]  /*8e10*/  @!P0 NANOSLEEP.SYNCS 0x989680 ;  /* 0x009896800000895d */ /* 0x004fea0003900000 */
[----:B------:R-:W2:Y:S02]  /*8e20*/  @!P0 SYNCS.PHASECHK.TRANS64 P0, [R3+URZ+0x130], R0 ;  /* 0x00013000030085a7 */ /* 0x000ea400080010ff */
[----:B--2---:R-:W-:Y:S05]  /*8e30*/  @!P0 BRA `(.L_x_147) ;  /* 0xfffffffc00f08947 */ /* 0x004fea000383ffff */
[----:B------:R-:W-:Y:S05]  /*8e40*/  BRA `(.L_x_148) ;  /* 0xffffffa400e07947 */ /* 0x000fea000383ffff */
.L_x_66:
[----:B------:R-:W-:Y:S07]  /*8e50*/  MOV R0, UR7 ;  /* 0x0000000700007c02 */ /* 0x000fee0008000f00 */
.L_x_149:
[----:B-1----:R1:W2:Y:S02]  /*8e60*/  SYNCS.PHASECHK.TRANS64.TRYWAIT P0, [R0+URZ], R3 ;  /* 0x00000003000075a7 */ /* 0x0022a400080011ff */
[----:B--2---:R-:W-:Y:S05]  /*8e70*/  @!P0 NANOSLEEP.SYNCS 0x989680 ;  /* 0x009896800000895d */ /* 0x004fea0003900000 */
[----:B------:R-:W2:Y:S02]  /*8e80*/  @!P0 SYNCS.PHASECHK.TRANS64 P0, [R0+URZ], R3 ;  /* 0x00000003000085a7 */ /* 0x000ea400080010ff */
[----:B--2---:R-:W-:Y:S05]  /*8e90*/  @!P0 BRA `(.L_x_149) ;  /* 0xfffffffc00f08947 */ /* 0x004fea000383ffff */
[----:B------:R-:W-:Y:S05]  /*8ea0*/  BRA `(.L_x_65) ;  /* 0xffffffa400fc7947 */ /* 0x000fea000383ffff */
.L_x_69:
[----:B------:R-:W-:-:S07]  /*8eb0*/  MOV R0, UR5 ;  /* 0x0000000500007c02 */ /* 0x000fce0008000f00 */
.L_x_150:
[----:B--2---:R2:W3:Y:S02]  /*8ec0*/  SYNCS.PHASECHK.TRANS64.TRYWAIT P0, [R0+URZ], R3 ;  /* 0x00000003000075a7 */ /* 0x0044e400080011ff */
[----:B---3--:R-:W-:Y:S05]  /*8ed0*/  @!P0 NANOSLEEP.SYNCS 0x989680 ;  /* 0x009896800000895d */ /* 0x008fea0003900000 */
[----:B------:R-:W3:Y:S02]  /*8ee0*/  @!P0 SYNCS.PHASECHK.TRANS64 P0, [R0+URZ], R3 ;  /* 0x00000003000085a7 */ /* 0x000ee400080010ff */
[----:B---3--:R-:W-:Y:S05]  /*8ef0*/  @!P0 BRA `(.L_x_150) ;  /* 0xfffffffc00f08947 */ /* 0x008fea000383ffff */
[----:B------:R-:W-:Y:S05]  /*8f00*/  BRA `(.L_x_151) ;  /* 0xffffffa800b07947 */ /* 0x000fea000383ffff */
.L_x_70:
[----:B------:R-:W-:-:S07]  /*8f10*/  MOV R0, UR5 ;  /* 0x0000000500007c02 */ /* 0x000fce0008000f00 */
.L_x_152:
[----:B-1----:R1:W2:Y:S02]  /*8f20*/  SYNCS.PHASECHK.TRANS64.TRYWAIT P0, [R0+URZ], R3 ;  /* 0x00000003000075a7 */ /* 0x0022a400080011ff */
[----:B--2---:R-:W-:Y:S05]  /*8f30*/  @!P0 NANOSLEEP.SYNCS 0x989680 ;  /* 0x009896800000895d */ /* 0x004fea0003900000 */
[----:B------:R-:W2:Y:S02]  /*8f40*/  @!P0 SYNCS.PHASECHK.TRANS64 P0, [R0+URZ], R3 ;  /* 0x00000003000085a7 */ /* 0x000ea400080010ff */
[----:B--2---:R-:W-:Y:S05]  /*8f50*/  @!P0 BRA `(.L_x_152) ;  /* 0xfffffffc00f08947 */ /* 0x004fea000383ffff */
[----:B------:R-:W-:Y:S05]  /*8f60*/  BRA `(.L_x_153) ;  /* 0xffffffa800bc7947 */ /* 0x000fea000383ffff */
.L_x_71:
[----:B------:R-:W-:-:S07]  /*8f70*/  MOV R0, UR5 ;  /* 0x0000000500007c02 */ /* 0x000fce0008000f00 */
.L_x_154:
[----:B-1----:R1:W2:Y:S02]  /*8f80*/  SYNCS.PHASECHK.TRANS64.TRYWAIT P0, [R0+URZ], R3 ;  /* 0x00000003000075a7 */ /* 0x0022a400080011ff */
[----:B--2---:R-:W-:Y:S05]  /*8f90*/  @!P0 NANOSLEEP.SYNCS 0x989680 ;  /* 0x009896800000895d */ /* 0x004fea0003900000 */
[----:B------:R-:W2:Y:S02]  /*8fa0*/  @!P0 SYNCS.PHASECHK.TRANS64 P0, [R0+URZ], R3 ;  /* 0x00000003000085a7 */ /* 0x000ea400080010ff */
[----:B--2---:R-:W-:Y:S05]  /*8fb0*/  @!P0 BRA `(.L_x_154) ;  /* 0xfffffffc00f08947 */ /* 0x004fea000383ffff */
[----:B------:R-:W-:Y:S05]  /*8fc0*/  BRA `(.L_x_155) ;  /* 0xffffffa800c87947 */ /* 0x000fea000383ffff */
.L_x_72:
[----:B------:R-:W-:-:S07]  /*8fd0*/  MOV R0, UR7 ;  /* 0x0000000700007c02 */ /* 0x000fce0008000f00 */
.L_x_156:
[----:B-1----:R1:W2:Y:S02]  /*8fe0*/  SYNCS.PHASECHK.TRANS64.TRYWAIT P0, [R0+URZ], R3 ;  /* 0x00000003000075a7 */ /* 0x0022a400080011ff */
[----:B--2---:R-:W-:Y:S05]  /*8ff0*/  @!P0 NANOSLEEP.SYNCS 0x989680 ;  /* 0x009896800000895d */ /* 0x004fea0003900000 */
[----:B------:R-:W2:Y:S02]  /*9000*/  @!P0 SYNCS.PHASECHK.TRANS64 P0, [R0+URZ], R3 ;  /* 0x00000003000085a7 */ /* 0x000ea400080010ff */
[----:B--2---:R-:W-:Y:S05]  /*9010*/  @!P0 BRA `(.L_x_156) ;  /* 0xfffffffc00f08947 */ /* 0x004fea000383ffff */
[----:B------:R-:W-:Y:S05]  /*9020*/  BRA `(.L_x_157) ;  /* 0xffffffa800d47947 */ /* 0x000fea000383ffff */
.L_x_77:
[----:B--2---:R2:W3:Y:S02]  /*9030*/  SYNCS.PHASECHK.TRANS64.TRYWAIT P0, [R0+URZ+0xf0], R3 ;  /* 0x0000f003000075a7 */ /* 0x0044e400080011ff */
[----:B---3--:R-:W-:Y:S05]  /*9040*/  @!P0 NANOSLEEP.SYNCS 0x989680 ;  /* 0x009896800000895d */ /* 0x008fea0003900000 */
[----:B------:R-:W3:Y:S02]  /*9050*/  @!P0 SYNCS.PHASECHK.TRANS64 P0, [R0+URZ+0xf0], R3 ;  /* 0x0000f003000085a7 */ /* 0x000ee400080010ff */
[----:B---3--:R-:W-:Y:S05]  /*9060*/  @!P0 BRA `(.L_x_77) ;  /* 0xfffffffc00f08947 */ /* 0x008fea000383ffff */
[----:B------:R-:W-:Y:S05]  /*9070*/  BRA `(.L_x_158) ;  /* 0xffffffac00d87947 */ /* 0x000fea000383ffff */
.L_x_80:
[----:B------:R-:W-:Y:S07]  /*9080*/  MOV R0, UR7 ;  /* 0x0000000700007c02 */ /* 0x000fee0008000f00 */
.L_x_159:
[----:B--2---:R2:W3:Y:S02]  /*9090*/  SYNCS.PHASECHK.TRANS64.TRYWAIT P0, [R0+URZ+0xe8], R3 ;  /* 0x0000e803000075a7 */ /* 0x0044e400080011ff */
[----:B---3--:R-:W-:Y:S05]  /*90a0*/  @!P0 NANOSLEEP.SYNCS 0x989680 ;  /* 0x009896800000895d */ /* 0x008fea0003900000 */
[----:B------:R-:W3:Y:S02]  /*90b0*/  @!P0 SYNCS.PHASECHK.TRANS64 P0, [R0+URZ+0xe8], R3 ;  /* 0x0000e803000085a7 */ /* 0x000ee400080010ff */
[----:B---3--:R-:W-:Y:S05]  /*90c0*/  @!P0 BRA `(.L_x_159) ;  /* 0xfffffffc00f08947 */ /* 0x008fea000383ffff */
[----:B------:R-:W-:Y:S05]  /*90d0*/  BRA `(.L_x_79) ;  /* 0xffffffb000b87947 */ /* 0x000fea000383ffff */
.L_x_83:
[----:B--2---:R-:W-:Y:S07]  /*90e0*/  MOV R3, UR7 ;  /* 0x0000000700037c02 */ /* 0x004fee0008000f00 */
.L_x_160:
[----:B-1----:R1:W2:Y:S02]  /*90f0*/  SYNCS.PHASECHK.TRANS64.TRYWAIT P0, [R3+URZ+0xd0], R12 ;  /* 0x0000d00c030075a7 */ /* 0x0022a400080011ff */
[----:B--2---:R-:W-:Y:S05]  /*9100*/  @!P0 NANOSLEEP.SYNCS 0x989680 ;  /* 0x009896800000895d */ /* 0x004fea0003900000 */
[----:B------:R-:W2:Y:S02]  /*9110*/  @!P0 SYNCS.PHASECHK.TRANS64 P0, [R3+URZ+0xd0], R12 ;  /* 0x0000d00c030085a7 */ /* 0x000ea400080010ff */
[----:B--2---:R-:W-:Y:S05]  /*9120*/  @!P0 BRA `(.L_x_160) ;  /* 0xfffffffc00f08947 */ /* 0x004fea000383ffff */
[----:B------:R-:W-:Y:S05]  /*9130*/  BRA `(.L_x_161) ;  /* 0xffffffb400307947 */ /* 0x000fea000383ffff */
.L_x_84:
[----:B------:R-:W-:Y:S07]  /*9140*/  MOV R3, UR7 ;  /* 0x0000000700037c02 */ /* 0x000fee0008000f00 */
.L_x_162:
[----:B-1----:R1:W2:Y:S02]  /*9150*/  SYNCS.PHASECHK.TRANS64.TRYWAIT P0, [R3+URZ+0xd8], R12 ;  /* 0x0000d80c030075a7 */ /* 0x0022a400080011ff */
[----:B--2---:R-:W-:Y:S05]  /*9160*/  @!P0 NANOSLEEP.SYNCS 0x989680 ;  /* 0x009896800000895d */ /* 0x004fea0003900000 */
[----:B------:R-:W2:Y:S02]  /*9170*/  @!P0 SYNCS.PHASECHK.TRANS64 P0, [R3+URZ+0xd8], R12 ;  /* 0x0000d80c030085a7 */ /* 0x000ea400080010ff */
[----:B--2---:R-:W-:Y:S05]  /*9180*/  @!P0 BRA `(.L_x_162) ;  /* 0xfffffffc00f08947 */ /* 0x004fea000383ffff */
[----:B------:R-:W-:Y:S05]  /*9190*/  BRA `(.L_x_163) ;  /* 0xffffffb400b07947 */ /* 0x000fea000383ffff */
.L_x_86:
[----:B------:R-:W-:-:S07]  /*91a0*/  MOV R0, UR7 ;  /* 0x0000000700007c02 */ /* 0x000fce0008000f00 */
.L_x_164:
[----:B-1----:R1:W3:Y:S02]  /*91b0*/  SYNCS.PHASECHK.TRANS64.TRYWAIT P0, [R0+URZ+0xd0], R3 ;  /* 0x0000d003000075a7 */ /* 0x0022e400080011ff */
[----:B---3--:R-:W-:Y:S05]  /*91c0*/  @!P0 NANOSLEEP.SYNCS 0x989680 ;  /* 0x009896800000895d */ /* 0x008fea0003900000 */
[----:B------:R-:W3:Y:S02]  /*91d0*/  @!P0 SYNCS.PHASECHK.TRANS64 P0, [R0+URZ+0xd0], R3 ;  /* 0x0000d003000085a7 */ /* 0x000ee400080010ff */
[----:B---3--:R-:W-:Y:S05]  /*91e0*/  @!P0 BRA `(.L_x_164) ;  /* 0xfffffffc00f08947 */ /* 0x008fea000383ffff */
[----:B------:R-:W-:Y:S05]  /*91f0*/  BRA `(.L_x_165) ;  /* 0xffffffb800207947 */ /* 0x000fea000383ffff */
.L_x_88:
[----:B--2---:R2:W4:Y:S02]  /*9200*/  SYNCS.PHASECHK.TRANS64.TRYWAIT P0, [R0+URZ+0xf0], R3 ;  /* 0x0000f003000075a7 */ /* 0x00452400080011ff */
[----:B----4-:R-:W-:Y:S05]  /*9210*/  @!P0 NANOSLEEP.SYNCS 0x989680 ;  /* 0x009896800000895d */ /* 0x010fea0003900000 */
[----:B------:R-:W4:Y:S02]  /*9220*/  @!P0 SYNCS.PHASECHK.TRANS64 P0, [R0+URZ+0xf0], R3 ;  /* 0x0000f003000085a7 */ /* 0x000f2400080010ff */
[----:B----4-:R-:W-:Y:S05]  /*9230*/  @!P0 BRA `(.L_x_88) ;  /* 0xfffffffc00f08947 */ /* 0x010fea000383ffff */
[----:B------:R-:W-:Y:S05]  /*9240*/  BRA `(.L_x_166) ;  /* 0xffffffb800e87947 */ /* 0x000fea000383ffff */
.L_x_99:
[----:B-1----:R1:W3:Y:S02]  /*9250*/  SYNCS.PHASECHK.TRANS64.TRYWAIT P1, [R3+URZ+0xc0], R0 ;  /* 0x0000c000030075a7 */ /* 0x0022e400080211ff */
[----:B---3--:R-:W-:Y:S05]  /*9260*/  @!P1 NANOSLEEP.SYNCS 0x989680 ;  /* 0x009896800000995d */ /* 0x008fea0003900000 */
[----:B------:R-:W3:Y:S02]  /*9270*/  @!P1 SYNCS.PHASECHK.TRANS64 P1, [R3+URZ+0xc0], R0 ;  /* 0x0000c000030095a7 */ /* 0x000ee400080210ff */
[----:B---3--:R-:W-:Y:S05]  /*9280*/  @!P1 BRA `(.L_x_99) ;  /* 0xfffffffc00f09947 */ /* 0x008fea000383ffff */
[----:B------:R-:W-:Y:S05]  /*9290*/  BRA `(.L_x_98) ;  /* 0xffffffc8000c7947 */ /* 0x000fea000383ffff */
.L_x_101:
[----:B-1----:R1:W4:Y:S02]  /*92a0*/  SYNCS.PHASECHK.TRANS64.TRYWAIT P0, [R207+URZ+0x110], R2 ;  /* 0x00011002cf0075a7 */ /* 0x00232400080011ff */
[----:B----4-:R-:W-:Y:S05]  /*92b0*/  @!P0 NANOSLEEP.SYNCS 0x989680 ;  /* 0x009896800000895d */ /* 0x010fea0003900000 */
[----:B------:R-:W4:Y:S02]  /*92c0*/  @!P0 SYNCS.PHASECHK.TRANS64 P0, [R207+URZ+0x110], R2 ;  /* 0x00011002cf0085a7 */ /* 0x000f2400080010ff */
[----:B----4-:R-:W-:Y:S05]  /*92d0*/  @!P0 BRA `(.L_x_101) ;  /* 0xfffffffc00f08947 */ /* 0x010fea000383ffff */
[----:B------:R-:W-:Y:S05]  /*92e0*/  BRA `(.L_x_100) ;  /* 0xffffffc800687947 */ /* 0x000fea000383ffff */
.L_x_110:
[----:B--2---:R2:W3:Y:S02]  /*92f0*/  SYNCS.PHASECHK.TRANS64.TRYWAIT P0, [R210+URZ+0xc0], R3 ;  /* 0x0000c003d20075a7 */ /* 0x0044e400080011ff */
[----:B---3--:R-:W-:Y:S05]  /*9300*/  @!P0 NANOSLEEP.SYNCS 0x989680 ;  /* 0x009896800000895d */ /* 0x008fea0003900000 */
[----:B------:R-:W3:Y:S02]  /*9310*/  @!P0 SYNCS.PHASECHK.TRANS64 P0, [R210+URZ+0xc0], R3 ;  /* 0x0000c003d20085a7 */ /* 0x000ee400080010ff */
[----:B---3--:R-:W-:Y:S05]  /*9320*/  @!P0 BRA `(.L_x_110) ;  /* 0xfffffffc00f08947 */ /* 0x008fea000383ffff */
[----:B------:R-:W-:Y:S05]  /*9330*/  BRA `(.L_x_109) ;  /* 0xffffffdc00747947 */ /* 0x000fea000383ffff */
        .weak           $__internal_0_$__cuda_sm10x_tcgen05_guardrail_trap_col_being_dealloced_not_returned_by_alloc
        .type           $__internal_0_$__cuda_sm10x_tcgen05_guardrail_trap_col_being_dealloced_not_returned_by_alloc,@function
        .size           $__internal_0_$__cuda_sm10x_tcgen05_guardrail_trap_col_being_dealloced_not_returned_by_alloc,($__internal_1_$__cuda_sm10x_tcgen05_guardrail_trap_phase_invalid_during_alloc - $__internal_0_$__cuda_sm10x_tcgen05_guardrail_trap_col_being_dealloced_not_returned_by_alloc)
$__internal_0_$__cuda_sm10x_tcgen05_guardrail_trap_col_being_dealloced_not_returned_by_alloc:
[----:B------:R-:W-:Y:S05]  /*9340*/  BPT.TRAP 0x1 ;  /* 0x000000040000795c */ /* 0x000fea0000300000 */
[----:B------:R-:W-:-:S04]  /*9350*/  HFMA2 R3, -RZ, RZ, 0, 0 ;  /* 0x00000000ff037431 */ /* 0x000fc800000001ff */
[----:B------:R-:W-:Y:S05]  /*9360*/  RET.REL.NODEC R2 `(_ZN7cutlass13device_kernelINS_4gemm6kernel13GemmUniversalIN4cute5tupleIJiiiiEEENS1_10collective13CollectiveMmaINS1_35MainloopSm100TmaUmmaWarpSpecializedILi12ELi2ELi4ENS5_IJNS4_1CILi1EEESB_SB_EEEEENS5_IJNSA_ILi128EEESE_NSA_ILi64EEEEEENS_12float_e4m3_tENS5_IJlSB_lEEESH_SI_NS4_8TiledMMAINS4_8MMA_AtomIJNS4_10MMA_TraitsINS4_19SM100_MMA_F8F6F4_SSEJSH_SH_fSE_SE_NS4_17integral_constantINS4_4UMMA5MajorELSP_0EEESQ_NSN_INSO_7ScaleInELSR_0EEESS_EEEEEENS4_6LayoutISC_NS5_IJNSA_ILi0EEESW_SW_EEEEENS5_IJNS4_10UnderscoreESZ_SZ_EEEEENS4_13SM90_TMA_LOADENS4_14ComposedLayoutINS4_7SwizzleILi2ELi4ELi3EEENS4_18smem_ptr_flag_bitsILi8EEENSV_INS5_IJNSA_ILi8EEESF_EEENS5_IJSF_SB_EEEEEEEvNS4_8identityES12_S1C_vS1D_EENS_8epilogue10collective18CollectiveEpilogueINS1F_23Sm100TmaWarpSpecializedILi2ELi2ELi64ELb0ELb0EEEJSG_NS5_IJNSV_ISE_SB_EENSV_ISF_SB_EEEEESH_SI_SH_SI_NS1F_6fusion15FusionCallbacksIS1J_NS1N_17LinearCombinationISH_fSH_fLNS_15FloatRoundStyleE2EEESG_S1M_JEEENS4_5SM1004TMEM4LOAD26SM100_TMEM_LOAD_32dp32b64xES12_S1C_NS4_39AutoVectorizingCopyWithAssumedAlignmentILi128EEENS4_14SM90_TMA_STOREES1C_S1Y_S1Y_EEEvvEEEEvNT_6ParamsE) ;  /* 0xffffff6c02247950 */ /* 0x000fea0003c3ffff */
        .weak           $__internal_1_$__cuda_sm10x_tcgen05_guardrail_trap_phase_invalid_during_alloc
        .type           $__internal_1_$__cuda_sm10x_tcgen05_guardrail_trap_phase_invalid_during_alloc,@function
        .size           $__internal_1_$__cuda_sm10x_tcgen05_guardrail_trap_phase_invalid_during_alloc,($__internal_2_$__cuda_sm10x_tcgen05_guardrail_trap_unallocated_columns_being_dealloced - $__internal_1_$__cuda_sm10x_tcgen05_guardrail_trap_phase_invalid_during_alloc)
$__internal_1_$__cuda_sm10x_tcgen05_guardrail_trap_phase_invalid_during_alloc:
[----:B------:R-:W-:Y:S05]  /*9370*/  BPT.TRAP 0x1 ;  /* 0x000000040000795c */ /* 0x000fea0000300000 */
[----:B------:R-:W-:-:S04]  /*9380*/  MOV R3, 0x0 ;  /* 0x0000000000037802 */ /* 0x000fc80000000f00 */
[----:B------:R-:W-:Y:S05]  /*9390*/  RET.REL.NODEC R2 `(_ZN7cutlass13device_kernelINS_4gemm6kernel13GemmUniversalIN4cute5tupleIJiiiiEEENS1_10collective13CollectiveMmaINS1_35MainloopSm100TmaUmmaWarpSpecializedILi12ELi2ELi4ENS5_IJNS4_1CILi1EEESB_SB_EEEEENS5_IJNSA_ILi128EEESE_NSA_ILi64EEEEEENS_12float_e4m3_tENS5_IJlSB_lEEESH_SI_NS4_8TiledMMAINS4_8MMA_AtomIJNS4_10MMA_TraitsINS4_19SM100_MMA_F8F6F4_SSEJSH_SH_fSE_SE_NS4_17integral_constantINS4_4UMMA5MajorELSP_0EEESQ_NSN_INSO_7ScaleInELSR_0EEESS_EEEEEENS4_6LayoutISC_NS5_IJNSA_ILi0EEESW_SW_EEEEENS5_IJNS4_10UnderscoreESZ_SZ_EEEEENS4_13SM90_TMA_LOADENS4_14ComposedLayoutINS4_7SwizzleILi2ELi4ELi3EEENS4_18smem_ptr_flag_bitsILi8EEENSV_INS5_IJNSA_ILi8EEESF_EEENS5_IJSF_SB_EEEEEEEvNS4_8identityES12_S1C_vS1D_EENS_8epilogue10collective18CollectiveEpilogueINS1F_23Sm100TmaWarpSpecializedILi2ELi2ELi64ELb0ELb0EEEJSG_NS5_IJNSV_ISE_SB_EENSV_ISF_SB_EEEEESH_SI_SH_SI_NS1F_6fusion15FusionCallbacksIS1J_NS1N_17LinearCombinationISH_fSH_fLNS_15FloatRoundStyleE2EEESG_S1M_JEEENS4_5SM1004TMEM4LOAD26SM100_TMEM_LOAD_32dp32b64xES12_S1C_NS4_39AutoVectorizingCopyWithAssumedAlignmentILi128EEENS4_14SM90_TMA_STOREES1C_S1Y_S1Y_EEEvvEEEEvNT_6ParamsE) ;  /* 0xffffff6c02187950 */ /* 0x000fea0003c3ffff */
        .weak           $__internal_2_$__cuda_sm10x_tcgen05_guardrail_trap_unallocated_columns_being_dealloced
        .type           $__internal_2_$__cuda_sm10x_tcgen05_guardrail_trap_unallocated_columns_being_dealloced,@function
        .size           $__internal_2_$__cuda_sm10x_tcgen05_guardrail_trap_unallocated_columns_being_dealloced,(.L_x_168 - $__internal_2_$__cuda_sm10x_tcgen05_guardrail_trap_unallocated_columns_being_dealloced)
$__internal_2_$__cuda_sm10x_tcgen05_guardrail_trap_unallocated_columns_being_dealloced:
[----:B------:R-:W-:Y:S05]  /*93a0*/  BPT.TRAP 0x1 ;  /* 0x000000040000795c */ /* 0x000fea0000300000 */
[----:B------:R-:W-:-:S04]  /*93b0*/  HFMA2 R3, -RZ, RZ, 0, 0 ;  /* 0x00000000ff037431 */ /* 0x000fc800000001ff */
[----:B------:R-:W-:Y:S05]  /*93c0*/  RET.REL.NODEC R2 `(_ZN7cutlass13device_kernelINS_4gemm6kernel13GemmUniversalIN4cute5tupleIJiiiiEEENS1_10collective13CollectiveMmaINS1_35MainloopSm100TmaUmmaWarpSpecializedILi12ELi2ELi4ENS5_IJNS4_1CILi1EEESB_SB_EEEEENS5_IJNSA_ILi128EEESE_NSA_ILi64EEEEEENS_12float_e4m3_tENS5_IJlSB_lEEESH_SI_NS4_8TiledMMAINS4_8MMA_AtomIJNS4_10MMA_TraitsINS4_19SM100_MMA_F8F6F4_SSEJSH_SH_fSE_SE_NS4_17integral_constantINS4_4UMMA5MajorELSP_0EEESQ_NSN_INSO_7ScaleInELSR_0EEESS_EEEEEENS4_6LayoutISC_NS5_IJNSA_ILi0EEESW_SW_EEEEENS5_IJNS4_10UnderscoreESZ_SZ_EEEEENS4_13SM90_TMA_LOADENS4_14ComposedLayoutINS4_7SwizzleILi2ELi4ELi3EEENS4_18smem_ptr_flag_bitsILi8EEENSV_INS5_IJNSA_ILi8EEESF_EEENS5_IJSF_SB_EEEEEEEvNS4_8identityES12_S1C_vS1D_EENS_8epilogue10collective18CollectiveEpilogueINS1F_23Sm100TmaWarpSpecializedILi2ELi2ELi64ELb0ELb0EEEJSG_NS5_IJNSV_ISE_SB_EENSV_ISF_SB_EEEEESH_SI_SH_SI_NS1F_6fusion15FusionCallbacksIS1J_NS1N_17LinearCombinationISH_fSH_fLNS_15FloatRoundStyleE2EEESG_S1M_JEEENS4_5SM1004TMEM4LOAD26SM100_TMEM_LOAD_32dp32b64xES12_S1C_NS4_39AutoVectorizingCopyWithAssumedAlignmentILi128EEENS4_14SM90_TMA_STOREES1C_S1Y_S1Y_EEEvvEEEEvNT_6ParamsE) ;  /* 0xffffff6c020c7950 */ /* 0x000fea0003c3ffff */
.L_x_167:
[----:B------:R-:W-:-:S00]  /*93d0*/  BRA `(.L_x_167) ;  /* 0xfffffffc00fc7947 */ /* 0x000fc0000383ffff */
[----:B------:R-:W-:-:S00]  /*93e0*/  NOP ;  /* 0x0000000000007918 */ /* 0x000fc00000000000 */
        /* <DEDUP_REMOVED lines=9> */
.L_x_168:


//--------------------- .nv.global.init           --------------------------
	.section	.nv.global.init,"aw",@progbits
.nv.global.init:
	.type		$str$27,@object
	.size		$str$27,($str$28 - $str$27)
$str$27:
        /*0000*/ 	.byte	0x28, 0x61, 0x64, 0x64, 0x72, 0x65, 0x73, 0x73, 0x20, 0x26, 0x20, 0x6d, 0x61, 0x73, 0x6b, 0x29
        /*0010*/ 	.byte	0x20, 0x3d, 0x3d, 0x20, 0x30, 0x00
	.type		$str$28,@object
	.size		$str$28,($str$26 - $str$28)
$str$28:
        /*0016*/ 	.byte	0x2f, 0x74, 0x6d, 0x70, 0x2f, 0x63, 0x75, 0x74, 0x6c, 0x61, 0x73, 0x73, 0x5f, 0x73, 0x77, 0x65
        /*0026*/ 	.byte	0x65, 0x70, 0x5f, 0x73, 0x72, 0x63, 0x2f, 0x69, 0x6e, 0x63, 0x6c, 0x75, 0x64, 0x65, 0x2f, 0x63
        /*0036*/ 	.byte	0x75, 0x74, 0x65, 0x2f, 0x70, 0x6f, 0x69, 0x6e, 0x74, 0x65, 0x72, 0x5f, 0x66, 0x6c, 0x61, 0x67
        /*0046*/ 	.byte	0x67, 0x65, 0x64, 0x2e, 0x68, 0x70, 0x70, 0x00
	.type		$str$26,@object
	.size		$str$26,($str$25 - $str$26)
$str$26:
        /*004e*/ 	.byte	0x2f, 0x74, 0x6d, 0x70, 0x2f, 0x63, 0x75, 0x74, 0x6c, 0x61, 0x73, 0x73, 0x5f, 0x73, 0x77, 0x65
        /*005e*/ 	.byte	0x65, 0x70, 0x5f, 0x73, 0x72, 0x63, 0x2f, 0x69, 0x6e, 0x63, 0x6c, 0x75, 0x64, 0x65, 0x2f, 0x63
        /*006e*/ 	.byte	0x75, 0x74, 0x65, 0x2f, 0x61, 0x74, 0x6f, 0x6d, 0x2f, 0x63, 0x6f, 0x70, 0x79, 0x5f, 0x74, 0x72
        /*007e*/ 	.byte	0x61, 0x69, 0x74, 0x73, 0x5f, 0x73, 0x6d, 0x31, 0x30, 0x30, 0x2e, 0x68, 0x70, 0x70, 0x00
	.type		$str$25,@object
	.size		$str$25,(__unnamed_1 - $str$25)
$str$25:
        /*008d*/ 	.byte	0x28, 0x28, 0x75, 0x69, 0x6e, 0x74, 0x33, 0x32, 0x5f, 0x74, 0x28, 0x74, 0x68, 0x72, 0x65, 0x61
        /*009d*/ 	.byte	0x64, 0x49, 0x64, 0x78, 0x2e, 0x78, 0x29, 0x20, 0x2f, 0x20, 0x33, 0x32, 0x29, 0x20, 0x25, 0x20
        /*00ad*/ 	.byte	0x34, 0x29, 0x20, 0x3d, 0x3d, 0x20, 0x28, 0x28, 0x28, 0x74, 0x6d, 0x65, 0x6d, 0x5f, 0x61, 0x64
        /*00bd*/ 	.byte	0x64, 0x72, 0x20, 0x3e, 0x3e, 0x20, 0x31, 0x36, 0x29, 0x20, 0x2f, 0x20, 0x33, 0x32, 0x29, 0x20
        /*00cd*/ 	.byte	0x25, 0x20, 0x34, 0x29, 0x00
	.type		__unnamed_1,@object
	.size		__unnamed_1,(__unnamed_2 - __unnamed_1)
__unnamed_1:
        /*00d2*/ 	.byte	0x61, 0x75, 0x74, 0x6f, 0x20, 0x63, 0x75, 0x74, 0x65, 0x3a, 0x3a, 0x61, 0x73, 0x5f, 0x70, 0x6f
        /* <DEDUP_REMOVED lines=24> */
        /*0262*/ 	.byte	0x43, 0x3c, 0x38, 0x31, 0x39, 0x32, 0x3e, 0x3e, 0x3e, 0x3e, 0x5d, 0x00
	.type		__unnamed_2,@object
	.size		__unnamed_2,(.L_2 - __unnamed_2)
__unnamed_2:
        /* <DEDUP_REMOVED lines=42> */
        /*050e*/ 	.byte	0x3e, 0x3e, 0x3e, 0x3e, 0x5d, 0x00
.L_2:


//--------------------- .nv.shared._ZN7cutlass13device_kernelINS_4gemm6kernel13GemmUniversalIN4cute5tupleIJiiiiEEENS1_10collective13CollectiveMmaINS1_35MainloopSm100TmaUmmaWarpSpecializedILi12ELi2ELi4ENS5_IJNS4_1CILi1EEESB_SB_EEEEENS5_IJNSA_ILi128EEESE_NSA_ILi64EEEEEENS_12float_e4m3_tENS5_IJlSB_lEEESH_SI_NS4_8TiledMMAINS4_8MMA_AtomIJNS4_10MMA_TraitsINS4_19SM100_MMA_F8F6F4_SSEJSH_SH_fSE_SE_NS4_17integral_constantINS4_4UMMA5MajorELSP_0EEESQ_NSN_INSO_7ScaleInELSR_0EEESS_EEEEEENS4_6LayoutISC_NS5_IJNSA_ILi0EEESW_SW_EEEEENS5_IJNS4_10UnderscoreESZ_SZ_EEEEENS4_13SM90_TMA_LOADENS4_14ComposedLayoutINS4_7SwizzleILi2ELi4ELi3EEENS4_18smem_ptr_flag_bitsILi8EEENSV_INS5_IJNSA_ILi8EEESF_EEENS5_IJSF_SB_EEEEEEEvNS4_8identityES12_S1C_vS1D_EENS_8epilogue10collective18CollectiveEpilogueINS1F_23Sm100TmaWarpSpecializedILi2ELi2ELi64ELb0ELb0EEEJSG_NS5_IJNSV_ISE_SB_EENSV_ISF_SB_EEEEESH_SI_SH_SI_NS1F_6fusion15FusionCallbacksIS1J_NS1N_17LinearCombinationISH_fSH_fLNS_15FloatRoundStyleE2EEESG_S1M_JEEENS4_5SM1004TMEM4LOAD26SM100_TMEM_LOAD_32dp32b64xES12_S1C_NS4_39AutoVectorizingCopyWithAssumedAlignmentILi128EEENS4_14SM90_TMA_STOREES1C_S1Y_S1Y_EEEvvEEEEvNT_6ParamsE --------------------------
	.section	.nv.shared._ZN7cutlass13device_kernelINS_4gemm6kernel13GemmUniversalIN4cute5tupleIJiiiiEEENS1_10collective13CollectiveMmaINS1_35MainloopSm100TmaUmmaWarpSpecializedILi12ELi2ELi4ENS5_IJNS4_1CILi1EEESB_SB_EEEEENS5_IJNSA_ILi128EEESE_NSA_ILi64EEEEEENS_12float_e4m3_tENS5_IJlSB_lEEESH_SI_NS4_8TiledMMAINS4_8MMA_AtomIJNS4_10MMA_TraitsINS4_19SM100_MMA_F8F6F4_SSEJSH_SH_fSE_SE_NS4_17integral_constantINS4_4UMMA5MajorELSP_0EEESQ_NSN_INSO_7ScaleInELSR_0EEESS_EEEEEENS4_6LayoutISC_NS5_IJNSA_ILi0EEESW_SW_EEEEENS5_IJNS4_10UnderscoreESZ_SZ_EEEEENS4_13SM90_TMA_LOADENS4_14ComposedLayoutINS4_7SwizzleILi2ELi4ELi3EEENS4_18smem_ptr_flag_bitsILi8EEENSV_INS5_IJNSA_ILi8EEESF_EEENS5_IJSF_SB_EEEEEEEvNS4_8identityES12_S1C_vS1D_EENS_8epilogue10collective18CollectiveEpilogueINS1F_23Sm100TmaWarpSpecializedILi2ELi2ELi64ELb0ELb0EEEJSG_NS5_IJNSV_ISE_SB_EENSV_ISF_SB_EEEEESH_SI_SH_SI_NS1F_6fusion15FusionCallbacksIS1J_NS1N_17LinearCombinationISH_fSH_fLNS_15FloatRoundStyleE2EEESG_S1M_JEEENS4_5SM1004TMEM4LOAD26SM100_TMEM_LOAD_32dp32b64xES12_S1C_NS4_39AutoVectorizingCopyWithAssumedAlignmentILi128EEENS4_14SM90_TMA_STOREES1C_S1Y_S1Y_EEEvvEEEEvNT_6ParamsE,"aw",@nobits
	.sectionflags	@""
	.align	16
	.zero		1024


//--------------------- .nv.shared.reserved.0     --------------------------
	.section	.nv.shared.reserved.0,"aw",@nobits
	.weak		__nv_reservedSMEM_offset_0_alias
	.size		__nv_reservedSMEM_offset_0_alias, 0, 64
	.other		__nv_reservedSMEM_offset_0_alias,@"STO_CUDA_RESERVED_SHARED STV_DEFAULT"
__nv_reservedSMEM_offset_0_alias:
	.zero		0
.nv.shared.reserved.0:
	.zero		64
	.weak		__nv_reservedSMEM_tcgen05_partition
	.type		__nv_reservedSMEM_tcgen05_partition,@object
	.size		__nv_reservedSMEM_tcgen05_partition,(.L_0 - __nv_reservedSMEM_tcgen05_partition)
__nv_reservedSMEM_tcgen05_partition:
	.zero		32
.L_0:


//--------------------- .nv.global                --------------------------
	.section	.nv.global,"aw",@nobits
.nv.global:
	.type		_ZN39_INTERNAL_a3ff40fd_4_k_cu_ac336856_80564cute1_E,@object
	.size		_ZN39_INTERNAL_a3ff40fd_4_k_cu_ac336856_80564cute1_E,(_ZN39_INTERNAL_a3ff40fd_4_k_cu_ac336856_80564cuda3std3__45__cpo6cbeginE - _ZN39_INTERNAL_a3ff40fd_4_k_cu_ac336856_80564cute1_E)
_ZN39_INTERNAL_a3ff40fd_4_k_cu_ac336856_80564cute1_E:
	.zero		1
	.type		_ZN39_INTERNAL_a3ff40fd_4_k_cu_ac336856_80564cuda3std3__45__cpo6cbeginE,@object
	.size		_ZN39_INTERNAL_a3ff40fd_4_k_cu_ac336856_80564cuda3std3__45__cpo6cbeginE,(_ZN39_INTERNAL_a3ff40fd_4_k_cu_ac336856_80564cuda3std3__48in_placeE - _ZN39_INTERNAL_a3ff40fd_4_k_cu_ac336856_80564cuda3std3__45__cpo6cbeginE)
_ZN39_INTERNAL_a3ff40fd_4_k_cu_ac336856_80564cuda3std3__45__cpo6cbeginE:
	.zero		1
	.type		_ZN39_INTERNAL_a3ff40fd_4_k_cu_ac336856_80564cuda3std3__48in_placeE,@object
	.size		_ZN39_INTERNAL_a3ff40fd_4_k_cu_ac336856_80564cuda3std3__48in_placeE,(_ZN39_INTERNAL_a3ff40fd_4_k_cu_ac336856_80564cuda3std6ranges3__45__cpo9iter_moveE - _ZN39_INTERNAL_a3ff40fd_4_k_cu_ac336856_80564cuda3std3__48in_placeE)
_ZN39_INTERNAL_a3ff40fd_4_k_cu_ac336856_80564cuda3std3__48in_placeE:
	.zero		1
	.type		_ZN39_INTERNAL_a3ff40fd_4_k_cu_ac336856_80564cuda3std6ranges3__45__cpo9iter_moveE,@object
	.size		_ZN39_INTERNAL_a3ff40fd_4_k_cu_ac336856_80564cuda3std6ranges3__45__cpo9iter_moveE,(_ZN39_INTERNAL_a3ff40fd_4_k_cu_ac336856_80564cuda3std3__45__cpo5beginE - _ZN39_INTERNAL_a3ff40fd_4_k_cu_ac336856_80564cuda3std6ranges3__45__cpo9iter_moveE)
_ZN39_INTERNAL_a3ff40fd_4_k_cu_ac336856_80564cuda3std6ranges3__45__cpo9iter_moveE:
	.zero		1
	.type		_ZN39_INTERNAL_a3ff40fd_4_k_cu_ac336856_80564cuda3std3__45__cpo5beginE,@object
	.size		_ZN39_INTERNAL_a3ff40fd_4_k_cu_ac336856_80564cuda3std3__45__cpo5beginE,(_ZN39_INTERNAL_a3ff40fd_4_k_cu_ac336856_80564cuda3std3__441_GLOBAL__N__a3ff40fd_4_k_cu_ac336856_80566ignoreE - _ZN39_INTERNAL_a3ff40fd_4_k_cu_ac336856_80564cuda3std3__45__cpo5beginE)
_ZN39_INTERNAL_a3ff40fd_4_k_cu_ac336856_80564cuda3std3__45__cpo5beginE:
	.zero		1
	.type		_ZN39_INTERNAL_a3ff40fd_4_k_cu_ac336856_80564cuda3std3__441_GLOBAL__N__a3ff40fd_4_k_cu_ac336856_80566ignoreE,@object
	.size		_ZN39_INTERNAL_a3ff40fd_4_k_cu_ac336856_80564cuda3std3__441_GLOBAL__N__a3ff40fd_4_k_cu_ac336856_80566ignoreE,(_ZN39_INTERNAL_a3ff40fd_4_k_cu_ac336856_80564cute7productE - _ZN39_INTERNAL_a3ff40fd_4_k_cu_ac336856_80564cuda3std3__441_GLOBAL__N__a3ff40fd_4_k_cu_ac336856_80566ignoreE)
_ZN39_INTERNAL_a3ff40fd_4_k_cu_ac336856_80564cuda3std3__441_GLOBAL__N__a3ff40fd_4_k_cu_ac336856_80566ignoreE:
	.zero		1
	.type		_ZN39_INTERNAL_a3ff40fd_4_k_cu_ac336856_80564cute7productE,@object
	.size		_ZN39_INTERNAL_a3ff40fd_4_k_cu_ac336856_80564cute7productE,(_ZN39_INTERNAL_a3ff40fd_4_k_cu_ac336856_80564cuda3std3__45__cpo3endE - _ZN39_INTERNAL_a3ff40fd_4_k_cu_ac336856_80564cute7productE)
_ZN39_INTERNAL_a3ff40fd_4_k_cu_ac336856_80564cute7productE:
	.zero		1
	.type		_ZN39_INTERNAL_a3ff40fd_4_k_cu_ac336856_80564cuda3std3__45__cpo3endE,@object
	.size		_ZN39_INTERNAL_a3ff40fd_4_k_cu_ac336856_80564cuda3std3__45__cpo3endE,(_ZN39_INTERNAL_a3ff40fd_4_k_cu_ac336856_80564cuda3std3__419piecewise_constructE - _ZN39_INTERNAL_a3ff40fd_4_k_cu_ac336856_80564cuda3std3__45__cpo3endE)
_ZN39_INTERNAL_a3ff40fd_4_k_cu_ac336856_80564cuda3std3__45__cpo3endE:
	.zero		1
	.type		_ZN39_INTERNAL_a3ff40fd_4_k_cu_ac336856_80564cuda3std3__419piecewise_constructE,@object
	.size		_ZN39_INTERNAL_a3ff40fd_4_k_cu_ac336856_80564cuda3std3__419piecewise_constructE,(_ZN39_INTERNAL_a3ff40fd_4_k_cu_ac336856_80564cuda3std3__45__cpo4cendE - _ZN39_INTERNAL_a3ff40fd_4_k_cu_ac336856_80564cuda3std3__419piecewise_constructE)
_ZN39_INTERNAL_a3ff40fd_4_k_cu_ac336856_80564cuda3std3__419piecewise_constructE:
	.zero		1
	.type		_ZN39_INTERNAL_a3ff40fd_4_k_cu_ac336856_80564cuda3std3__45__cpo4cendE,@object
	.size		_ZN39_INTERNAL_a3ff40fd_4_k_cu_ac336856_80564cuda3std3__45__cpo4cendE,(_ZN39_INTERNAL_a3ff40fd_4_k_cu_ac336856_80564cuda3std6ranges3__45__cpo4swapE - _ZN39_INTERNAL_a3ff40fd_4_k_cu_ac336856_80564cuda3std3__45__cpo4cendE)
_ZN39_INTERNAL_a3ff40fd_4_k_cu_ac336856_80564cuda3std3__45__cpo4cendE:
	.zero		1
	.type		_ZN39_INTERNAL_a3ff40fd_4_k_cu_ac336856_80564cuda3std6ranges3__45__cpo4swapE,@object
	.size		_ZN39_INTERNAL_a3ff40fd_4_k_cu_ac336856_80564cuda3std6ranges3__45__cpo4swapE,(.L_10 - _ZN39_INTERNAL_a3ff40fd_4_k_cu_ac336856_80564cuda3std6ranges3__45__cpo4swapE)
_ZN39_INTERNAL_a3ff40fd_4_k_cu_ac336856_80564cuda3std6ranges3__45__cpo4swapE:
	.zero		1
.L_10:


//--------------------- .nv.constant0._ZN7cutlass13device_kernelINS_4gemm6kernel13GemmUniversalIN4cute5tupleIJiiiiEEENS1_10collective13CollectiveMmaINS1_35MainloopSm100TmaUmmaWarpSpecializedILi12ELi2ELi4ENS5_IJNS4_1CILi1EEESB_SB_EEEEENS5_IJNSA_ILi128EEESE_NSA_ILi64EEEEEENS_12float_e4m3_tENS5_IJlSB_lEEESH_SI_NS4_8TiledMMAINS4_8MMA_AtomIJNS4_10MMA_TraitsINS4_19SM100_MMA_F8F6F4_SSEJSH_SH_fSE_SE_NS4_17integral_constantINS4_4UMMA5MajorELSP_0EEESQ_NSN_INSO_7ScaleInELSR_0EEESS_EEEEEENS4_6LayoutISC_NS5_IJNSA_ILi0EEESW_SW_EEEEENS5_IJNS4_10UnderscoreESZ_SZ_EEEEENS4_13SM90_TMA_LOADENS4_14ComposedLayoutINS4_7SwizzleILi2ELi4ELi3EEENS4_18smem_ptr_flag_bitsILi8EEENSV_INS5_IJNSA_ILi8EEESF_EEENS5_IJSF_SB_EEEEEEEvNS4_8identityES12_S1C_vS1D_EENS_8epilogue10collective18CollectiveEpilogueINS1F_23Sm100TmaWarpSpecializedILi2ELi2ELi64ELb0ELb0EEEJSG_NS5_IJNSV_ISE_SB_EENSV_ISF_SB_EEEEESH_SI_SH_SI_NS1F_6fusion15FusionCallbacksIS1J_NS1N_17LinearCombinationISH_fSH_fLNS_15FloatRoundStyleE2EEESG_S1M_JEEENS4_5SM1004TMEM4LOAD26SM100_TMEM_LOAD_32dp32b64xES12_S1C_NS4_39AutoVectorizingCopyWithAssumedAlignmentILi128EEENS4_14SM90_TMA_STOREES1C_S1Y_S1Y_EEEvvEEEEvNT_6ParamsE --------------------------
	.section	.nv.constant0._ZN7cutlass13device_kernelINS_4gemm6kernel13GemmUniversalIN4cute5tupleIJiiiiEEENS1_10collective13CollectiveMmaINS1_35MainloopSm100TmaUmmaWarpSpecializedILi12ELi2ELi4ENS5_IJNS4_1CILi1EEESB_SB_EEEEENS5_IJNSA_ILi128EEESE_NSA_ILi64EEEEEENS_12float_e4m3_tENS5_IJlSB_lEEESH_SI_NS4_8TiledMMAINS4_8MMA_AtomIJNS4_10MMA_TraitsINS4_19SM100_MMA_F8F6F4_SSEJSH_SH_fSE_SE_NS4_17integral_constantINS4_4UMMA5MajorELSP_0EEESQ_NSN_INSO_7ScaleInELSR_0EEESS_EEEEEENS4_6LayoutISC_NS5_IJNSA_ILi0EEESW_SW_EEEEENS5_IJNS4_10UnderscoreESZ_SZ_EEEEENS4_13SM90_TMA_LOADENS4_14ComposedLayoutINS4_7SwizzleILi2ELi4ELi3EEENS4_18smem_ptr_flag_bitsILi8EEENSV_INS5_IJNSA_ILi8EEESF_EEENS5_IJSF_SB_EEEEEEEvNS4_8identityES12_S1C_vS1D_EENS_8epilogue10collective18CollectiveEpilogueINS1F_23Sm100TmaWarpSpecializedILi2ELi2ELi64ELb0ELb0EEEJSG_NS5_IJNSV_ISE_SB_EENSV_ISF_SB_EEEEESH_SI_SH_SI_NS1F_6fusion15FusionCallbacksIS1J_NS1N_17LinearCombinationISH_fSH_fLNS_15FloatRoundStyleE2EEESG_S1M_JEEENS4_5SM1004TMEM4LOAD26SM100_TMEM_LOAD_32dp32b64xES12_S1C_NS4_39AutoVectorizingCopyWithAssumedAlignmentILi128EEENS4_14SM90_TMA_STOREES1C_S1Y_S1Y_EEEvvEEEEvNT_6ParamsE,"a",@progbits
	.sectionflags	@""
	.align	4
.nv.constant0._ZN7cutlass13device_kernelINS_4gemm6kernel13GemmUniversalIN4cute5tupleIJiiiiEEENS1_10collective13CollectiveMmaINS1_35MainloopSm100TmaUmmaWarpSpecializedILi12ELi2ELi4ENS5_IJNS4_1CILi1EEESB_SB_EEEEENS5_IJNSA_ILi128EEESE_NSA_ILi64EEEEEENS_12float_e4m3_tENS5_IJlSB_lEEESH_SI_NS4_8TiledMMAINS4_8MMA_AtomIJNS4_10MMA_TraitsINS4_19SM100_MMA_F8F6F4_SSEJSH_SH_fSE_SE_NS4_17integral_constantINS4_4UMMA5MajorELSP_0EEESQ_NSN_INSO_7ScaleInELSR_0EEESS_EEEEEENS4_6LayoutISC_NS5_IJNSA_ILi0EEESW_SW_EEEEENS5_IJNS4_10UnderscoreESZ_SZ_EEEEENS4_13SM90_TMA_LOADENS4_14ComposedLayoutINS4_7SwizzleILi2ELi4ELi3EEENS4_18smem_ptr_flag_bitsILi8EEENSV_INS5_IJNSA_ILi8EEESF_EEENS5_IJSF_SB_EEEEEEEvNS4_8identityES12_S1C_vS1D_EENS_8epilogue10collective18CollectiveEpilogueINS1F_23Sm100TmaWarpSpecializedILi2ELi2ELi64ELb0ELb0EEEJSG_NS5_IJNSV_ISE_SB_EENSV_ISF_SB_EEEEESH_SI_SH_SI_NS1F_6fusion15FusionCallbacksIS1J_NS1N_17LinearCombinationISH_fSH_fLNS_15FloatRoundStyleE2EEESG_S1M_JEEENS4_5SM1004TMEM4LOAD26SM100_TMEM_LOAD_32dp32b64xES12_S1C_NS4_39AutoVectorizingCopyWithAssumedAlignmentILi128EEENS4_14SM90_TMA_STOREES1C_S1Y_S1Y_EEEvvEEEEvNT_6ParamsE:
	.zero		2944


//--------------------- SYMBOLS --------------------------

	.type		.nv.reservedSmem.offset0,@object
	.size		.nv.reservedSmem.offset0,0x4
	.type		.nv.reservedSmem.cap,@object
	.size		.nv.reservedSmem.cap,0x4
	.type		__assertfail,@function
